//
// Generated by NVIDIA NVVM Compiler
//
// Compiler Build ID: CL-36424714
// Cuda compilation tools, release 13.0, V13.0.88
// Based on NVVM 20.0.0
//

.version 9.0
.target sm_100
.address_size 64

	// .globl	transpose_bf16

.visible .entry transpose_bf16(
	.param .u64 transpose_bf16_param_0,
	.param .u32 transpose_bf16_param_1,
	.param .u32 transpose_bf16_param_2,
	.param .u32 transpose_bf16_param_3,
	.param .u32 transpose_bf16_param_4,
	.param .u32 transpose_bf16_param_5,
	.param .u64 .ptr .align 1 transpose_bf16_param_6,
	.param .u64 .ptr .align 1 transpose_bf16_param_7
)
{
	.reg .pred 	%p<4>;
	.reg .b16 	%rs<2>;
	.reg .b32 	%r<25>;
	.reg .b64 	%rd<50>;

	ld.param.u32 	%r1, [transpose_bf16_param_1];
	ld.param.u32 	%r3, [transpose_bf16_param_2];
	ld.param.u32 	%r4, [transpose_bf16_param_4];
	ld.param.u32 	%r2, [transpose_bf16_param_5];
	ld.param.u64 	%rd21, [transpose_bf16_param_6];
	ld.param.u64 	%rd22, [transpose_bf16_param_7];
	mov.u32 	%r5, %ctaid.x;
	mov.u32 	%r6, %ntid.x;
	mov.u32 	%r7, %tid.x;
	mad.lo.s32 	%r8, %r5, %r6, %r7;
	cvt.u64.u32 	%rd1, %r8;
	mul.lo.s32 	%r9, %r3, %r1;
	mul.lo.s32 	%r10, %r9, %r4;
	mul.lo.s32 	%r11, %r10, %r2;
	div.u32 	%r12, %r8, %r11;
	cvt.u64.u32 	%rd2, %r12;
	cvt.u64.u32 	%rd3, %r3;
	cvt.u64.u32 	%rd4, %r4;
	cvt.u64.u32 	%rd5, %r2;
	mul.wide.u32 	%rd23, %r3, %r1;
	mul.lo.s64 	%rd24, %rd23, %rd4;
	mul.lo.s64 	%rd25, %rd24, %rd5;
	mul.lo.s64 	%rd26, %rd25, %rd2;
	sub.s64 	%rd6, %rd1, %rd26;
	mul.lo.s32 	%r13, %r4, %r1;
	mul.lo.s32 	%r14, %r13, %r2;
	cvt.u64.u32 	%rd7, %r14;
	and.b64  	%rd27, %rd6, -4294967296;
	setp.ne.s64 	%p1, %rd27, 0;
	@%p1 bra 	$L__BB0_2;
	cvt.u32.u64 	%r15, %rd7;
	cvt.u32.u64 	%r16, %rd6;
	div.u32 	%r17, %r16, %r15;
	cvt.u64.u32 	%rd47, %r17;
	bra.uni 	$L__BB0_3;
$L__BB0_2:
	div.u64 	%rd47, %rd6, %rd7;
$L__BB0_3:
	cvt.u64.u32 	%rd28, %r1;
	mul.lo.s64 	%rd11, %rd4, %rd28;
	mul.lo.s64 	%rd29, %rd11, %rd5;
	mul.lo.s64 	%rd30, %rd29, %rd47;
	sub.s64 	%rd12, %rd6, %rd30;
	mul.lo.s32 	%r18, %r2, %r1;
	cvt.u64.u32 	%rd13, %r18;
	and.b64  	%rd31, %rd12, -4294967296;
	setp.ne.s64 	%p2, %rd31, 0;
	@%p2 bra 	$L__BB0_5;
	cvt.u32.u64 	%r19, %rd13;
	cvt.u32.u64 	%r20, %rd12;
	div.u32 	%r21, %r20, %r19;
	cvt.u64.u32 	%rd48, %r21;
	bra.uni 	$L__BB0_6;
$L__BB0_5:
	div.u64 	%rd48, %rd12, %rd13;
$L__BB0_6:
	mul.lo.s64 	%rd33, %rd5, %rd28;
	mul.lo.s64 	%rd34, %rd33, %rd48;
	sub.s64 	%rd17, %rd12, %rd34;
	and.b64  	%rd35, %rd17, -4294967296;
	setp.ne.s64 	%p3, %rd35, 0;
	@%p3 bra 	$L__BB0_8;
	cvt.u32.u64 	%r22, %rd5;
	cvt.u32.u64 	%r23, %rd17;
	div.u32 	%r24, %r23, %r22;
	cvt.u64.u32 	%rd49, %r24;
	bra.uni 	$L__BB0_9;
$L__BB0_8:
	div.u64 	%rd49, %rd17, %rd5;
$L__BB0_9:
	mad.lo.s64 	%rd36, %rd11, %rd2, %rd48;
	mad.lo.s64 	%rd37, %rd49, %rd4, %rd36;
	sub.s64 	%rd38, %rd47, %rd49;
	mad.lo.s64 	%rd39, %rd37, %rd3, %rd38;
	mad.lo.s64 	%rd40, %rd39, %rd5, %rd17;
	cvta.to.global.u64 	%rd41, %rd22;
	shl.b64 	%rd42, %rd1, 1;
	add.s64 	%rd43, %rd41, %rd42;
	cvta.to.global.u64 	%rd44, %rd21;
	shl.b64 	%rd45, %rd40, 1;
	add.s64 	%rd46, %rd44, %rd45;
	ld.global.u16 	%rs1, [%rd46];
	st.global.u16 	[%rd43], %rs1;
	ret;

}
	// .globl	transpose_f16
.visible .entry transpose_f16(
	.param .u64 transpose_f16_param_0,
	.param .u32 transpose_f16_param_1,
	.param .u32 transpose_f16_param_2,
	.param .u32 transpose_f16_param_3,
	.param .u32 transpose_f16_param_4,
	.param .u32 transpose_f16_param_5,
	.param .u64 .ptr .align 1 transpose_f16_param_6,
	.param .u64 .ptr .align 1 transpose_f16_param_7
)
{
	.reg .pred 	%p<4>;
	.reg .b16 	%rs<2>;
	.reg .b32 	%r<25>;
	.reg .b64 	%rd<50>;

	ld.param.u32 	%r1, [transpose_f16_param_1];
	ld.param.u32 	%r3, [transpose_f16_param_2];
	ld.param.u32 	%r4, [transpose_f16_param_4];
	ld.param.u32 	%r2, [transpose_f16_param_5];
	ld.param.u64 	%rd21, [transpose_f16_param_6];
	ld.param.u64 	%rd22, [transpose_f16_param_7];
	mov.u32 	%r5, %ctaid.x;
	mov.u32 	%r6, %ntid.x;
	mov.u32 	%r7, %tid.x;
	mad.lo.s32 	%r8, %r5, %r6, %r7;
	cvt.u64.u32 	%rd1, %r8;
	mul.lo.s32 	%r9, %r3, %r1;
	mul.lo.s32 	%r10, %r9, %r4;
	mul.lo.s32 	%r11, %r10, %r2;
	div.u32 	%r12, %r8, %r11;
	cvt.u64.u32 	%rd2, %r12;
	cvt.u64.u32 	%rd3, %r3;
	cvt.u64.u32 	%rd4, %r4;
	cvt.u64.u32 	%rd5, %r2;
	mul.wide.u32 	%rd23, %r3, %r1;
	mul.lo.s64 	%rd24, %rd23, %rd4;
	mul.lo.s64 	%rd25, %rd24, %rd5;
	mul.lo.s64 	%rd26, %rd25, %rd2;
	sub.s64 	%rd6, %rd1, %rd26;
	mul.lo.s32 	%r13, %r4, %r1;
	mul.lo.s32 	%r14, %r13, %r2;
	cvt.u64.u32 	%rd7, %r14;
	and.b64  	%rd27, %rd6, -4294967296;
	setp.ne.s64 	%p1, %rd27, 0;
	@%p1 bra 	$L__BB1_2;
	cvt.u32.u64 	%r15, %rd7;
	cvt.u32.u64 	%r16, %rd6;
	div.u32 	%r17, %r16, %r15;
	cvt.u64.u32 	%rd47, %r17;
	bra.uni 	$L__BB1_3;
$L__BB1_2:
	div.u64 	%rd47, %rd6, %rd7;
$L__BB1_3:
	cvt.u64.u32 	%rd28, %r1;
	mul.lo.s64 	%rd11, %rd4, %rd28;
	mul.lo.s64 	%rd29, %rd11, %rd5;
	mul.lo.s64 	%rd30, %rd29, %rd47;
	sub.s64 	%rd12, %rd6, %rd30;
	mul.lo.s32 	%r18, %r2, %r1;
	cvt.u64.u32 	%rd13, %r18;
	and.b64  	%rd31, %rd12, -4294967296;
	setp.ne.s64 	%p2, %rd31, 0;
	@%p2 bra 	$L__BB1_5;
	cvt.u32.u64 	%r19, %rd13;
	cvt.u32.u64 	%r20, %rd12;
	div.u32 	%r21, %r20, %r19;
	cvt.u64.u32 	%rd48, %r21;
	bra.uni 	$L__BB1_6;
$L__BB1_5:
	div.u64 	%rd48, %rd12, %rd13;
$L__BB1_6:
	mul.lo.s64 	%rd33, %rd5, %rd28;
	mul.lo.s64 	%rd34, %rd33, %rd48;
	sub.s64 	%rd17, %rd12, %rd34;
	and.b64  	%rd35, %rd17, -4294967296;
	setp.ne.s64 	%p3, %rd35, 0;
	@%p3 bra 	$L__BB1_8;
	cvt.u32.u64 	%r22, %rd5;
	cvt.u32.u64 	%r23, %rd17;
	div.u32 	%r24, %r23, %r22;
	cvt.u64.u32 	%rd49, %r24;
	bra.uni 	$L__BB1_9;
$L__BB1_8:
	div.u64 	%rd49, %rd17, %rd5;
$L__BB1_9:
	mad.lo.s64 	%rd36, %rd11, %rd2, %rd48;
	mad.lo.s64 	%rd37, %rd49, %rd4, %rd36;
	sub.s64 	%rd38, %rd47, %rd49;
	mad.lo.s64 	%rd39, %rd37, %rd3, %rd38;
	mad.lo.s64 	%rd40, %rd39, %rd5, %rd17;
	cvta.to.global.u64 	%rd41, %rd22;
	shl.b64 	%rd42, %rd1, 1;
	add.s64 	%rd43, %rd41, %rd42;
	cvta.to.global.u64 	%rd44, %rd21;
	shl.b64 	%rd45, %rd40, 1;
	add.s64 	%rd46, %rd44, %rd45;
	ld.global.u16 	%rs1, [%rd46];
	st.global.u16 	[%rd43], %rs1;
	ret;

}
	// .globl	transpose_f32
.visible .entry transpose_f32(
	.param .u64 transpose_f32_param_0,
	.param .u32 transpose_f32_param_1,
	.param .u32 transpose_f32_param_2,
	.param .u32 transpose_f32_param_3,
	.param .u32 transpose_f32_param_4,
	.param .u32 transpose_f32_param_5,
	.param .u64 .ptr .align 1 transpose_f32_param_6,
	.param .u64 .ptr .align 1 transpose_f32_param_7
)
{
	.reg .pred 	%p<4>;
	.reg .b32 	%r<25>;
	.reg .b32 	%f<2>;
	.reg .b64 	%rd<50>;

	ld.param.u32 	%r1, [transpose_f32_param_1];
	ld.param.u32 	%r3, [transpose_f32_param_2];
	ld.param.u32 	%r4, [transpose_f32_param_4];
	ld.param.u32 	%r2, [transpose_f32_param_5];
	ld.param.u64 	%rd21, [transpose_f32_param_6];
	ld.param.u64 	%rd22, [transpose_f32_param_7];
	mov.u32 	%r5, %ctaid.x;
	mov.u32 	%r6, %ntid.x;
	mov.u32 	%r7, %tid.x;
	mad.lo.s32 	%r8, %r5, %r6, %r7;
	cvt.u64.u32 	%rd1, %r8;
	mul.lo.s32 	%r9, %r3, %r1;
	mul.lo.s32 	%r10, %r9, %r4;
	mul.lo.s32 	%r11, %r10, %r2;
	div.u32 	%r12, %r8, %r11;
	cvt.u64.u32 	%rd2, %r12;
	cvt.u64.u32 	%rd3, %r3;
	cvt.u64.u32 	%rd4, %r4;
	cvt.u64.u32 	%rd5, %r2;
	mul.wide.u32 	%rd23, %r3, %r1;
	mul.lo.s64 	%rd24, %rd23, %rd4;
	mul.lo.s64 	%rd25, %rd24, %rd5;
	mul.lo.s64 	%rd26, %rd25, %rd2;
	sub.s64 	%rd6, %rd1, %rd26;
	mul.lo.s32 	%r13, %r4, %r1;
	mul.lo.s32 	%r14, %r13, %r2;
	cvt.u64.u32 	%rd7, %r14;
	and.b64  	%rd27, %rd6, -4294967296;
	setp.ne.s64 	%p1, %rd27, 0;
	@%p1 bra 	$L__BB2_2;
	cvt.u32.u64 	%r15, %rd7;
	cvt.u32.u64 	%r16, %rd6;
	div.u32 	%r17, %r16, %r15;
	cvt.u64.u32 	%rd47, %r17;
	bra.uni 	$L__BB2_3;
$L__BB2_2:
	div.u64 	%rd47, %rd6, %rd7;
$L__BB2_3:
	cvt.u64.u32 	%rd28, %r1;
	mul.lo.s64 	%rd11, %rd4, %rd28;
	mul.lo.s64 	%rd29, %rd11, %rd5;
	mul.lo.s64 	%rd30, %rd29, %rd47;
	sub.s64 	%rd12, %rd6, %rd30;
	mul.lo.s32 	%r18, %r2, %r1;
	cvt.u64.u32 	%rd13, %r18;
	and.b64  	%rd31, %rd12, -4294967296;
	setp.ne.s64 	%p2, %rd31, 0;
	@%p2 bra 	$L__BB2_5;
	cvt.u32.u64 	%r19, %rd13;
	cvt.u32.u64 	%r20, %rd12;
	div.u32 	%r21, %r20, %r19;
	cvt.u64.u32 	%rd48, %r21;
	bra.uni 	$L__BB2_6;
$L__BB2_5:
	div.u64 	%rd48, %rd12, %rd13;
$L__BB2_6:
	mul.lo.s64 	%rd33, %rd5, %rd28;
	mul.lo.s64 	%rd34, %rd33, %rd48;
	sub.s64 	%rd17, %rd12, %rd34;
	and.b64  	%rd35, %rd17, -4294967296;
	setp.ne.s64 	%p3, %rd35, 0;
	@%p3 bra 	$L__BB2_8;
	cvt.u32.u64 	%r22, %rd5;
	cvt.u32.u64 	%r23, %rd17;
	div.u32 	%r24, %r23, %r22;
	cvt.u64.u32 	%rd49, %r24;
	bra.uni 	$L__BB2_9;
$L__BB2_8:
	div.u64 	%rd49, %rd17, %rd5;
$L__BB2_9:
	mad.lo.s64 	%rd36, %rd11, %rd2, %rd48;
	mad.lo.s64 	%rd37, %rd49, %rd4, %rd36;
	sub.s64 	%rd38, %rd47, %rd49;
	mad.lo.s64 	%rd39, %rd37, %rd3, %rd38;
	mad.lo.s64 	%rd40, %rd39, %rd5, %rd17;
	cvta.to.global.u64 	%rd41, %rd21;
	shl.b64 	%rd42, %rd40, 2;
	add.s64 	%rd43, %rd41, %rd42;
	ld.global.f32 	%f1, [%rd43];
	cvta.to.global.u64 	%rd44, %rd22;
	shl.b64 	%rd45, %rd1, 2;
	add.s64 	%rd46, %rd44, %rd45;
	st.global.f32 	[%rd46], %f1;
	ret;

}
	// .globl	transpose_f64
.visible .entry transpose_f64(
	.param .u64 transpose_f64_param_0,
	.param .u32 transpose_f64_param_1,
	.param .u32 transpose_f64_param_2,
	.param .u32 transpose_f64_param_3,
	.param .u32 transpose_f64_param_4,
	.param .u32 transpose_f64_param_5,
	.param .u64 .ptr .align 1 transpose_f64_param_6,
	.param .u64 .ptr .align 1 transpose_f64_param_7
)
{
	.reg .pred 	%p<4>;
	.reg .b32 	%r<25>;
	.reg .b64 	%rd<50>;
	.reg .b64 	%fd<2>;

	ld.param.u32 	%r1, [transpose_f64_param_1];
	ld.param.u32 	%r3, [transpose_f64_param_2];
	ld.param.u32 	%r4, [transpose_f64_param_4];
	ld.param.u32 	%r2, [transpose_f64_param_5];
	ld.param.u64 	%rd21, [transpose_f64_param_6];
	ld.param.u64 	%rd22, [transpose_f64_param_7];
	mov.u32 	%r5, %ctaid.x;
	mov.u32 	%r6, %ntid.x;
	mov.u32 	%r7, %tid.x;
	mad.lo.s32 	%r8, %r5, %r6, %r7;
	cvt.u64.u32 	%rd1, %r8;
	mul.lo.s32 	%r9, %r3, %r1;
	mul.lo.s32 	%r10, %r9, %r4;
	mul.lo.s32 	%r11, %r10, %r2;
	div.u32 	%r12, %r8, %r11;
	cvt.u64.u32 	%rd2, %r12;
	cvt.u64.u32 	%rd3, %r3;
	cvt.u64.u32 	%rd4, %r4;
	cvt.u64.u32 	%rd5, %r2;
	mul.wide.u32 	%rd23, %r3, %r1;
	mul.lo.s64 	%rd24, %rd23, %rd4;
	mul.lo.s64 	%rd25, %rd24, %rd5;
	mul.lo.s64 	%rd26, %rd25, %rd2;
	sub.s64 	%rd6, %rd1, %rd26;
	mul.lo.s32 	%r13, %r4, %r1;
	mul.lo.s32 	%r14, %r13, %r2;
	cvt.u64.u32 	%rd7, %r14;
	and.b64  	%rd27, %rd6, -4294967296;
	setp.ne.s64 	%p1, %rd27, 0;
	@%p1 bra 	$L__BB3_2;
	cvt.u32.u64 	%r15, %rd7;
	cvt.u32.u64 	%r16, %rd6;
	div.u32 	%r17, %r16, %r15;
	cvt.u64.u32 	%rd47, %r17;
	bra.uni 	$L__BB3_3;
$L__BB3_2:
	div.u64 	%rd47, %rd6, %rd7;
$L__BB3_3:
	cvt.u64.u32 	%rd28, %r1;
	mul.lo.s64 	%rd11, %rd4, %rd28;
	mul.lo.s64 	%rd29, %rd11, %rd5;
	mul.lo.s64 	%rd30, %rd29, %rd47;
	sub.s64 	%rd12, %rd6, %rd30;
	mul.lo.s32 	%r18, %r2, %r1;
	cvt.u64.u32 	%rd13, %r18;
	and.b64  	%rd31, %rd12, -4294967296;
	setp.ne.s64 	%p2, %rd31, 0;
	@%p2 bra 	$L__BB3_5;
	cvt.u32.u64 	%r19, %rd13;
	cvt.u32.u64 	%r20, %rd12;
	div.u32 	%r21, %r20, %r19;
	cvt.u64.u32 	%rd48, %r21;
	bra.uni 	$L__BB3_6;
$L__BB3_5:
	div.u64 	%rd48, %rd12, %rd13;
$L__BB3_6:
	mul.lo.s64 	%rd33, %rd5, %rd28;
	mul.lo.s64 	%rd34, %rd33, %rd48;
	sub.s64 	%rd17, %rd12, %rd34;
	and.b64  	%rd35, %rd17, -4294967296;
	setp.ne.s64 	%p3, %rd35, 0;
	@%p3 bra 	$L__BB3_8;
	cvt.u32.u64 	%r22, %rd5;
	cvt.u32.u64 	%r23, %rd17;
	div.u32 	%r24, %r23, %r22;
	cvt.u64.u32 	%rd49, %r24;
	bra.uni 	$L__BB3_9;
$L__BB3_8:
	div.u64 	%rd49, %rd17, %rd5;
$L__BB3_9:
	mad.lo.s64 	%rd36, %rd11, %rd2, %rd48;
	mad.lo.s64 	%rd37, %rd49, %rd4, %rd36;
	sub.s64 	%rd38, %rd47, %rd49;
	mad.lo.s64 	%rd39, %rd37, %rd3, %rd38;
	mad.lo.s64 	%rd40, %rd39, %rd5, %rd17;
	cvta.to.global.u64 	%rd41, %rd21;
	shl.b64 	%rd42, %rd40, 3;
	add.s64 	%rd43, %rd41, %rd42;
	ld.global.f64 	%fd1, [%rd43];
	cvta.to.global.u64 	%rd44, %rd22;
	shl.b64 	%rd45, %rd1, 3;
	add.s64 	%rd46, %rd44, %rd45;
	st.global.f64 	[%rd46], %fd1;
	ret;

}


// ===== COMPILED SASS (sm_100) =====

	.target	sm_100

	.elftype	@"ET_EXEC"


//--------------------- .note.nv.tkinfo           --------------------------
	.section	.note.nv.tkinfo,"",@"SHT_NOTE"
	.sectionflags	@"SHF_NOTE_NV_TKINFO"
	.tkinfo
        /*0018*/ 	.word	0x00000002
        /*0030*/ 	.string	""
        /*0030*/ 	.string	"ptxas"
        /*0030*/ 	.string	"Cuda compilation tools, release 13.0, V13.0.88"
        /*0030*/ 	.string	"Build cuda_13.0.r13.0/compiler.36424714_0"
        /*0030*/ 	.string	"-arch sm_100 -m 64 "



//--------------------- .note.nv.cuinfo           --------------------------
	.section	.note.nv.cuinfo,"",@"SHT_NOTE"
	.sectionflags	@"SHF_NOTE_NV_CUINFO"
        /*0018*/ 	.short	0x0002
        /*001a*/ 	.short	0x0064
        /*001c*/ 	.short	0x0082
	.zero		2


//--------------------- .nv.info                  --------------------------
	.section	.nv.info,"",@"SHT_CUDA_INFO"
	.align	4


	//----- nvinfo : EIATTR_REGCOUNT
	.align		4
        /*0000*/ 	.byte	0x04, 0x2f
        /*0002*/ 	.short	(.L_1 - .L_0)
	.align		4
.L_0:
        /*0004*/ 	.word	index@(transpose_bf16)
        /*0008*/ 	.word	0x0000001a


	//----- nvinfo : EIATTR_FRAME_SIZE
	.align		4
.L_1:
        /*000c*/ 	.byte	0x04, 0x11
        /*000e*/ 	.short	(.L_3 - .L_2)
	.align		4
.L_2:
        /*0010*/ 	.word	index@($__internal_3_$__cuda_sm20_div_u64)
        /*0014*/ 	.word	0x00000000


	//----- nvinfo : EIATTR_FRAME_SIZE
	.align		4
.L_3:
        /*0018*/ 	.byte	0x04, 0x11
        /*001a*/ 	.short	(.L_5 - .L_4)
	.align		4
.L_4:
        /*001c*/ 	.word	index@(transpose_bf16)
        /*0020*/ 	.word	0x00000000


	//----- nvinfo : EIATTR_REGCOUNT
	.align		4
.L_5:
        /*0024*/ 	.byte	0x04, 0x2f
        /*0026*/ 	.short	(.L_7 - .L_6)
	.align		4
.L_6:
        /*0028*/ 	.word	index@(transpose_f16)
        /*002c*/ 	.word	0x0000001a


	//----- nvinfo : EIATTR_FRAME_SIZE
	.align		4
.L_7:
        /*0030*/ 	.byte	0x04, 0x11
        /*0032*/ 	.short	(.L_9 - .L_8)
	.align		4
.L_8:
        /*0034*/ 	.word	index@($__internal_2_$__cuda_sm20_div_u64)
        /*0038*/ 	.word	0x00000000


	//----- nvinfo : EIATTR_FRAME_SIZE
	.align		4
.L_9:
        /*003c*/ 	.byte	0x04, 0x11
        /*003e*/ 	.short	(.L_11 - .L_10)
	.align		4
.L_10:
        /*0040*/ 	.word	index@(transpose_f16)
        /*0044*/ 	.word	0x00000000


	//----- nvinfo : EIATTR_REGCOUNT
	.align		4
.L_11:
        /*0048*/ 	.byte	0x04, 0x2f
        /*004a*/ 	.short	(.L_13 - .L_12)
	.align		4
.L_12:
        /*004c*/ 	.word	index@(transpose_f32)
        /*0050*/ 	.word	0x0000001a


	//----- nvinfo : EIATTR_FRAME_SIZE
	.align		4
.L_13:
        /*0054*/ 	.byte	0x04, 0x11
        /*0056*/ 	.short	(.L_15 - .L_14)
	.align		4
.L_14:
        /*0058*/ 	.word	index@($__internal_1_$__cuda_sm20_div_u64)
        /*005c*/ 	.word	0x00000000


	//----- nvinfo : EIATTR_FRAME_SIZE
	.align		4
.L_15:
        /*0060*/ 	.byte	0x04, 0x11
        /*0062*/ 	.short	(.L_17 - .L_16)
	.align		4
.L_16:
        /*0064*/ 	.word	index@(transpose_f32)
        /*0068*/ 	.word	0x00000000


	//----- nvinfo : EIATTR_REGCOUNT
	.align		4
.L_17:
        /*006c*/ 	.byte	0x04, 0x2f
        /*006e*/ 	.short	(.L_19 - .L_18)
	.align		4
.L_18:
        /*0070*/ 	.word	index@(transpose_f64)
        /*0074*/ 	.word	0x0000001a


	//----- nvinfo : EIATTR_FRAME_SIZE
	.align		4
.L_19:
        /*0078*/ 	.byte	0x04, 0x11
        /*007a*/ 	.short	(.L_21 - .L_20)
	.align		4
.L_20:
        /*007c*/ 	.word	index@($__internal_0_$__cuda_sm20_div_u64)
        /*0080*/ 	.word	0x00000000


	//----- nvinfo : EIATTR_FRAME_SIZE
	.align		4
.L_21:
        /*0084*/ 	.byte	0x04, 0x11
        /*0086*/ 	.short	(.L_23 - .L_22)
	.align		4
.L_22:
        /*0088*/ 	.word	index@(transpose_f64)
        /*008c*/ 	.word	0x00000000


	//----- nvinfo : EIATTR_MIN_STACK_SIZE
	.align		4
.L_23:
        /*0090*/ 	.byte	0x04, 0x12
        /*0092*/ 	.short	(.L_25 - .L_24)
	.align		4
.L_24:
        /*0094*/ 	.word	index@(transpose_f64)
        /*0098*/ 	.word	0x00000000


	//----- nvinfo : EIATTR_MIN_STACK_SIZE
	.align		4
.L_25:
        /*009c*/ 	.byte	0x04, 0x12
        /*009e*/ 	.short	(.L_27 - .L_26)
	.align		4
.L_26:
        /*00a0*/ 	.word	index@(transpose_f32)
        /*00a4*/ 	.word	0x00000000


	//----- nvinfo : EIATTR_MIN_STACK_SIZE
	.align		4
.L_27:
        /*00a8*/ 	.byte	0x04, 0x12
        /*00aa*/ 	.short	(.L_29 - .L_28)
	.align		4
.L_28:
        /*00ac*/ 	.word	index@(transpose_f16)
        /*00b0*/ 	.word	0x00000000


	//----- nvinfo : EIATTR_MIN_STACK_SIZE
	.align		4
.L_29:
        /*00b4*/ 	.byte	0x04, 0x12
        /*00b6*/ 	.short	(.L_31 - .L_30)
	.align		4
.L_30:
        /*00b8*/ 	.word	index@(transpose_bf16)
        /*00bc*/ 	.word	0x00000000
.L_31:


//--------------------- .nv.compat                --------------------------
	.section	.nv.compat,"",@"SHT_CUDA_COMPAT_INFO"
	.align	4
        /*0000*/ 	.byte	0x02, 0x09, 0x00, 0x00, 0x02, 0x02, 0x01, 0x00, 0x02, 0x05, 0x05, 0x00, 0x03, 0x07, 0x01, 0x01
        /*0010*/ 	.byte	0x02, 0x03, 0x00, 0x00, 0x02, 0x06, 0x01, 0x00, 0x04, 0x0b, 0x08, 0x00, 0x09, 0x00, 0x00, 0x00
        /*0020*/ 	.byte	0x00, 0x00, 0x00, 0x00


//--------------------- .nv.info.transpose_f64    --------------------------
	.section	.nv.info.transpose_f64,"",@"SHT_CUDA_INFO"
	.sectionflags	@""
	.align	4


	//----- nvinfo : EIATTR_CUDA_API_VERSION
	.align		4
        /*0000*/ 	.byte	0x04, 0x37
        /*0002*/ 	.short	(.L_33 - .L_32)
.L_32:
        /*0004*/ 	.word	0x00000082


	//----- nvinfo : EIATTR_KPARAM_INFO
	.align		4
.L_33:
        /*0008*/ 	.byte	0x04, 0x17
        /*000a*/ 	.short	(.L_35 - .L_34)
.L_34:
        /*000c*/ 	.word	0x00000000
        /*0010*/ 	.short	0x0007
        /*0012*/ 	.short	0x0028
        /*0014*/ 	.byte	0x00, 0xf5, 0x21, 0x00


	//----- nvinfo : EIATTR_KPARAM_INFO
	.align		4
.L_35:
        /*0018*/ 	.byte	0x04, 0x17
        /*001a*/ 	.short	(.L_37 - .L_36)
.L_36:
        /*001c*/ 	.word	0x00000000
        /*0020*/ 	.short	0x0006
        /*0022*/ 	.short	0x0020
        /*0024*/ 	.byte	0x00, 0xf5, 0x21, 0x00


	//----- nvinfo : EIATTR_KPARAM_INFO
	.align		4
.L_37:
        /*0028*/ 	.byte	0x04, 0x17
        /*002a*/ 	.short	(.L_39 - .L_38)
.L_38:
        /*002c*/ 	.word	0x00000000
        /*0030*/ 	.short	0x0005
        /*0032*/ 	.short	0x0018
        /*0034*/ 	.byte	0x00, 0xf0, 0x11, 0x00


	//----- nvinfo : EIATTR_KPARAM_INFO
	.align		4
.L_39:
        /*0038*/ 	.byte	0x04, 0x17
        /*003a*/ 	.short	(.L_41 - .L_40)
.L_40:
        /*003c*/ 	.word	0x00000000
        /*0040*/ 	.short	0x0004
        /*0042*/ 	.short	0x0014
        /*0044*/ 	.byte	0x00, 0xf0, 0x11, 0x00


	//----- nvinfo : EIATTR_KPARAM_INFO
	.align		4
.L_41:
        /*0048*/ 	.byte	0x04, 0x17
        /*004a*/ 	.short	(.L_43 - .L_42)
.L_42:
        /*004c*/ 	.word	0x00000000
        /*0050*/ 	.short	0x0003
        /*0052*/ 	.short	0x0010
        /*0054*/ 	.byte	0x00, 0xf0, 0x11, 0x00


	//----- nvinfo : EIATTR_KPARAM_INFO
	.align		4
.L_43:
        /*0058*/ 	.byte	0x04, 0x17
        /*005a*/ 	.short	(.L_45 - .L_44)
.L_44:
        /*005c*/ 	.word	0x00000000
        /*0060*/ 	.short	0x0002
        /*0062*/ 	.short	0x000c
        /*0064*/ 	.byte	0x00, 0xf0, 0x11, 0x00


	//----- nvinfo : EIATTR_KPARAM_INFO
	.align		4
.L_45:
        /*0068*/ 	.byte	0x04, 0x17
        /*006a*/ 	.short	(.L_47 - .L_46)
.L_46:
        /*006c*/ 	.word	0x00000000
        /*0070*/ 	.short	0x0001
        /*0072*/ 	.short	0x0008
        /*0074*/ 	.byte	0x00, 0xf0, 0x11, 0x00


	//----- nvinfo : EIATTR_KPARAM_INFO
	.align		4
.L_47:
        /*0078*/ 	.byte	0x04, 0x17
        /*007a*/ 	.short	(.L_49 - .L_48)
.L_48:
        /*007c*/ 	.word	0x00000000
        /*0080*/ 	.short	0x0000
        /*0082*/ 	.short	0x0000
        /*0084*/ 	.byte	0x00, 0xf0, 0x21, 0x00


	//----- nvinfo : EIATTR_SPARSE_MMA_MASK
	.align		4
.L_49:
        /*0088*/ 	.byte	0x03, 0x50
        /*008a*/ 	.short	0x0000


	//----- nvinfo : EIATTR_MAXREG_COUNT
	.align		4
        /*008c*/ 	.byte	0x03, 0x1b
        /*008e*/ 	.short	0x00ff


	//----- nvinfo : EIATTR_MERCURY_ISA_VERSION
	.align		4
        /*0090*/ 	.byte	0x03, 0x5f
        /*0092*/ 	.short	0x0101


	//----- nvinfo : EIATTR_VRC_CTA_INIT_COUNT
	.align		4
        /*0094*/ 	.byte	0x02, 0x4a
	.zero		1
	.zero		1


	//----- nvinfo : EIATTR_EXIT_INSTR_OFFSETS
	.align		4
        /*0098*/ 	.byte	0x04, 0x1c
        /*009a*/ 	.short	(.L_51 - .L_50)


	//   ....[0]....
.L_50:
        /*009c*/ 	.word	0x00000c30


	//----- nvinfo : EIATTR_CRS_STACK_SIZE
	.align		4
.L_51:
        /*00a0*/ 	.byte	0x04, 0x1e
        /*00a2*/ 	.short	(.L_53 - .L_52)
.L_52:
        /*00a4*/ 	.word	0x00000000


	//----- nvinfo : EIATTR_CBANK_PARAM_SIZE
	.align		4
.L_53:
        /*00a8*/ 	.byte	0x03, 0x19
        /*00aa*/ 	.short	0x0030


	//----- nvinfo : EIATTR_PARAM_CBANK
	.align		4
        /*00ac*/ 	.byte	0x04, 0x0a
        /*00ae*/ 	.short	(.L_55 - .L_54)
	.align		4
.L_54:
        /*00b0*/ 	.word	index@(.nv.constant0.transpose_f64)
        /*00b4*/ 	.short	0x0380
        /*00b6*/ 	.short	0x0030


	//----- nvinfo : EIATTR_SW_WAR
	.align		4
.L_55:
        /*00b8*/ 	.byte	0x04, 0x36
        /*00ba*/ 	.short	(.L_57 - .L_56)
.L_56:
        /*00bc*/ 	.word	0x00000008
.L_57:


//--------------------- .nv.info.transpose_f32    --------------------------
	.section	.nv.info.transpose_f32,"",@"SHT_CUDA_INFO"
	.sectionflags	@""
	.align	4


	//----- nvinfo : EIATTR_CUDA_API_VERSION
	.align		4
        /*0000*/ 	.byte	0x04, 0x37
        /*0002*/ 	.short	(.L_59 - .L_58)
.L_58:
        /*0004*/ 	.word	0x00000082


	//----- nvinfo : EIATTR_KPARAM_INFO
	.align		4
.L_59:
        /*0008*/ 	.byte	0x04, 0x17
        /*000a*/ 	.short	(.L_61 - .L_60)
.L_60:
        /*000c*/ 	.word	0x00000000
        /*0010*/ 	.short	0x0007
        /*0012*/ 	.short	0x0028
        /*0014*/ 	.byte	0x00, 0xf5, 0x21, 0x00


	//----- nvinfo : EIATTR_KPARAM_INFO
	.align		4
.L_61:
        /*0018*/ 	.byte	0x04, 0x17
        /*001a*/ 	.short	(.L_63 - .L_62)
.L_62:
        /*001c*/ 	.word	0x00000000
        /*0020*/ 	.short	0x0006
        /*0022*/ 	.short	0x0020
        /*0024*/ 	.byte	0x00, 0xf5, 0x21, 0x00


	//----- nvinfo : EIATTR_KPARAM_INFO
	.align		4
.L_63:
        /*0028*/ 	.byte	0x04, 0x17
        /*002a*/ 	.short	(.L_65 - .L_64)
.L_64:
        /*002c*/ 	.word	0x00000000
        /*0030*/ 	.short	0x0005
        /*0032*/ 	.short	0x0018
        /*0034*/ 	.byte	0x00, 0xf0, 0x11, 0x00


	//----- nvinfo : EIATTR_KPARAM_INFO
	.align		4
.L_65:
        /*0038*/ 	.byte	0x04, 0x17
        /*003a*/ 	.short	(.L_67 - .L_66)
.L_66:
        /*003c*/ 	.word	0x00000000
        /*0040*/ 	.short	0x0004
        /*0042*/ 	.short	0x0014
        /*0044*/ 	.byte	0x00, 0xf0, 0x11, 0x00


	//----- nvinfo : EIATTR_KPARAM_INFO
	.align		4
.L_67:
        /*0048*/ 	.byte	0x04, 0x17
        /*004a*/ 	.short	(.L_69 - .L_68)
.L_68:
        /*004c*/ 	.word	0x00000000
        /*0050*/ 	.short	0x0003
        /*0052*/ 	.short	0x0010
        /*0054*/ 	.byte	0x00, 0xf0, 0x11, 0x00


	//----- nvinfo : EIATTR_KPARAM_INFO
	.align		4
.L_69:
        /*0058*/ 	.byte	0x04, 0x17
        /*005a*/ 	.short	(.L_71 - .L_70)
.L_70:
        /*005c*/ 	.word	0x00000000
        /*0060*/ 	.short	0x0002
        /*0062*/ 	.short	0x000c
        /*0064*/ 	.byte	0x00, 0xf0, 0x11, 0x00


	//----- nvinfo : EIATTR_KPARAM_INFO
	.align		4
.L_71:
        /*0068*/ 	.byte	0x04, 0x17
        /*006a*/ 	.short	(.L_73 - .L_72)
.L_72:
        /*006c*/ 	.word	0x00000000
        /*0070*/ 	.short	0x0001
        /*0072*/ 	.short	0x0008
        /*0074*/ 	.byte	0x00, 0xf0, 0x11, 0x00


	//----- nvinfo : EIATTR_KPARAM_INFO
	.align		4
.L_73:
        /*0078*/ 	.byte	0x04, 0x17
        /*007a*/ 	.short	(.L_75 - .L_74)
.L_74:
        /*007c*/ 	.word	0x00000000
        /*0080*/ 	.short	0x0000
        /*0082*/ 	.short	0x0000
        /*0084*/ 	.byte	0x00, 0xf0, 0x21, 0x00


	//----- nvinfo : EIATTR_SPARSE_MMA_MASK
	.align		4
.L_75:
        /*0088*/ 	.byte	0x03, 0x50
        /*008a*/ 	.short	0x0000


	//----- nvinfo : EIATTR_MAXREG_COUNT
	.align		4
        /*008c*/ 	.byte	0x03, 0x1b
        /*008e*/ 	.short	0x00ff


	//----- nvinfo : EIATTR_MERCURY_ISA_VERSION
	.align		4
        /*0090*/ 	.byte	0x03, 0x5f
        /*0092*/ 	.short	0x0101


	//----- nvinfo : EIATTR_VRC_CTA_INIT_COUNT
	.align		4
        /*0094*/ 	.byte	0x02, 0x4a
	.zero		1
	.zero		1


	//----- nvinfo : EIATTR_EXIT_INSTR_OFFSETS
	.align		4
        /*0098*/ 	.byte	0x04, 0x1c
        /*009a*/ 	.short	(.L_77 - .L_76)


	//   ....[0]....
.L_76:
        /*009c*/ 	.word	0x00000c30


	//----- nvinfo : EIATTR_CRS_STACK_SIZE
	.align		4
.L_77:
        /*00a0*/ 	.byte	0x04, 0x1e
        /*00a2*/ 	.short	(.L_79 - .L_78)
.L_78:
        /*00a4*/ 	.word	0x00000000


	//----- nvinfo : EIATTR_CBANK_PARAM_SIZE
	.align		4
.L_79:
        /*00a8*/ 	.byte	0x03, 0x19
        /*00aa*/ 	.short	0x0030


	//----- nvinfo : EIATTR_PARAM_CBANK
	.align		4
        /*00ac*/ 	.byte	0x04, 0x0a
        /*00ae*/ 	.short	(.L_81 - .L_80)
	.align		4
.L_80:
        /*00b0*/ 	.word	index@(.nv.constant0.transpose_f32)
        /*00b4*/ 	.short	0x0380
        /*00b6*/ 	.short	0x0030


	//----- nvinfo : EIATTR_SW_WAR
	.align		4
.L_81:
        /*00b8*/ 	.byte	0x04, 0x36
        /*00ba*/ 	.short	(.L_83 - .L_82)
.L_82:
        /*00bc*/ 	.word	0x00000008
.L_83:


//--------------------- .nv.info.transpose_f16    --------------------------
	.section	.nv.info.transpose_f16,"",@"SHT_CUDA_INFO"
	.sectionflags	@""
	.align	4


	//----- nvinfo : EIATTR_CUDA_API_VERSION
	.align		4
        /*0000*/ 	.byte	0x04, 0x37
        /*0002*/ 	.short	(.L_85 - .L_84)
.L_84:
        /*0004*/ 	.word	0x00000082


	//----- nvinfo : EIATTR_KPARAM_INFO
	.align		4
.L_85:
        /*0008*/ 	.byte	0x04, 0x17
        /*000a*/ 	.short	(.L_87 - .L_86)
.L_86:
        /*000c*/ 	.word	0x00000000
        /*0010*/ 	.short	0x0007
        /*0012*/ 	.short	0x0028
        /*0014*/ 	.byte	0x00, 0xf5, 0x21, 0x00


	//----- nvinfo : EIATTR_KPARAM_INFO
	.align		4
.L_87:
        /*0018*/ 	.byte	0x04, 0x17
        /*001a*/ 	.short	(.L_89 - .L_88)
.L_88:
        /*001c*/ 	.word	0x00000000
        /*0020*/ 	.short	0x0006
        /*0022*/ 	.short	0x0020
        /*0024*/ 	.byte	0x00, 0xf5, 0x21, 0x00


	//----- nvinfo : EIATTR_KPARAM_INFO
	.align		4
.L_89:
        /*0028*/ 	.byte	0x04, 0x17
        /*002a*/ 	.short	(.L_91 - .L_90)
.L_90:
        /*002c*/ 	.word	0x00000000
        /*0030*/ 	.short	0x0005
        /*0032*/ 	.short	0x0018
        /*0034*/ 	.byte	0x00, 0xf0, 0x11, 0x00


	//----- nvinfo : EIATTR_KPARAM_INFO
	.align		4
.L_91:
        /*0038*/ 	.byte	0x04, 0x17
        /*003a*/ 	.short	(.L_93 - .L_92)
.L_92:
        /*003c*/ 	.word	0x00000000
        /*0040*/ 	.short	0x0004
        /*0042*/ 	.short	0x0014
        /*0044*/ 	.byte	0x00, 0xf0, 0x11, 0x00


	//----- nvinfo : EIATTR_KPARAM_INFO
	.align		4
.L_93:
        /*0048*/ 	.byte	0x04, 0x17
        /*004a*/ 	.short	(.L_95 - .L_94)
.L_94:
        /*004c*/ 	.word	0x00000000
        /*0050*/ 	.short	0x0003
        /*0052*/ 	.short	0x0010
        /*0054*/ 	.byte	0x00, 0xf0, 0x11, 0x00


	//----- nvinfo : EIATTR_KPARAM_INFO
	.align		4
.L_95:
        /*0058*/ 	.byte	0x04, 0x17
        /*005a*/ 	.short	(.L_97 - .L_96)
.L_96:
        /*005c*/ 	.word	0x00000000
        /*0060*/ 	.short	0x0002
        /*0062*/ 	.short	0x000c
        /*0064*/ 	.byte	0x00, 0xf0, 0x11, 0x00


	//----- nvinfo : EIATTR_KPARAM_INFO
	.align		4
.L_97:
        /*0068*/ 	.byte	0x04, 0x17
        /*006a*/ 	.short	(.L_99 - .L_98)
.L_98:
        /*006c*/ 	.word	0x00000000
        /*0070*/ 	.short	0x0001
        /*0072*/ 	.short	0x0008
        /*0074*/ 	.byte	0x00, 0xf0, 0x11, 0x00


	//----- nvinfo : EIATTR_KPARAM_INFO
	.align		4
.L_99:
        /*0078*/ 	.byte	0x04, 0x17
        /*007a*/ 	.short	(.L_101 - .L_100)
.L_100:
        /*007c*/ 	.word	0x00000000
        /*0080*/ 	.short	0x0000
        /*0082*/ 	.short	0x0000
        /*0084*/ 	.byte	0x00, 0xf0, 0x21, 0x00


	//----- nvinfo : EIATTR_SPARSE_MMA_MASK
	.align		4
.L_101:
        /*0088*/ 	.byte	0x03, 0x50
        /*008a*/ 	.short	0x0000


	//----- nvinfo : EIATTR_MAXREG_COUNT
	.align		4
        /*008c*/ 	.byte	0x03, 0x1b
        /*008e*/ 	.short	0x00ff


	//----- nvinfo : EIATTR_MERCURY_ISA_VERSION
	.align		4
        /*0090*/ 	.byte	0x03, 0x5f
        /*0092*/ 	.short	0x0101


	//----- nvinfo : EIATTR_VRC_CTA_INIT_COUNT
	.align		4
        /*0094*/ 	.byte	0x02, 0x4a
	.zero		1
	.zero		1


	//----- nvinfo : EIATTR_EXIT_INSTR_OFFSETS
	.align		4
        /*0098*/ 	.byte	0x04, 0x1c
        /*009a*/ 	.short	(.L_103 - .L_102)


	//   ....[0]....
.L_102:
        /*009c*/ 	.word	0x00000c30


	//----- nvinfo : EIATTR_CRS_STACK_SIZE
	.align		4
.L_103:
        /*00a0*/ 	.byte	0x04, 0x1e
        /*00a2*/ 	.short	(.L_105 - .L_104)
.L_104:
        /*00a4*/ 	.word	0x00000000


	//----- nvinfo : EIATTR_CBANK_PARAM_SIZE
	.align		4
.L_105:
        /*00a8*/ 	.byte	0x03, 0x19
        /*00aa*/ 	.short	0x0030


	//----- nvinfo : EIATTR_PARAM_CBANK
	.align		4
        /*00ac*/ 	.byte	0x04, 0x0a
        /*00ae*/ 	.short	(.L_107 - .L_106)
	.align		4
.L_106:
        /*00b0*/ 	.word	index@(.nv.constant0.transpose_f16)
        /*00b4*/ 	.short	0x0380
        /*00b6*/ 	.short	0x0030


	//----- nvinfo : EIATTR_SW_WAR
	.align		4
.L_107:
        /*00b8*/ 	.byte	0x04, 0x36
        /*00ba*/ 	.short	(.L_109 - .L_108)
.L_108:
        /*00bc*/ 	.word	0x00000008
.L_109:


//--------------------- .nv.info.transpose_bf16   --------------------------
	.section	.nv.info.transpose_bf16,"",@"SHT_CUDA_INFO"
	.sectionflags	@""
	.align	4


	//----- nvinfo : EIATTR_CUDA_API_VERSION
	.align		4
        /*0000*/ 	.byte	0x04, 0x37
        /*0002*/ 	.short	(.L_111 - .L_110)
.L_110:
        /*0004*/ 	.word	0x00000082


	//----- nvinfo : EIATTR_KPARAM_INFO
	.align		4
.L_111:
        /*0008*/ 	.byte	0x04, 0x17
        /*000a*/ 	.short	(.L_113 - .L_112)
.L_112:
        /*000c*/ 	.word	0x00000000
        /*0010*/ 	.short	0x0007
        /*0012*/ 	.short	0x0028
        /*0014*/ 	.byte	0x00, 0xf5, 0x21, 0x00


	//----- nvinfo : EIATTR_KPARAM_INFO
	.align		4
.L_113:
        /*0018*/ 	.byte	0x04, 0x17
        /*001a*/ 	.short	(.L_115 - .L_114)
.L_114:
        /*001c*/ 	.word	0x00000000
        /*0020*/ 	.short	0x0006
        /*0022*/ 	.short	0x0020
        /*0024*/ 	.byte	0x00, 0xf5, 0x21, 0x00


	//----- nvinfo : EIATTR_KPARAM_INFO
	.align		4
.L_115:
        /*0028*/ 	.byte	0x04, 0x17
        /*002a*/ 	.short	(.L_117 - .L_116)
.L_116:
        /*002c*/ 	.word	0x00000000
        /*0030*/ 	.short	0x0005
        /*0032*/ 	.short	0x0018
        /*0034*/ 	.byte	0x00, 0xf0, 0x11, 0x00


	//----- nvinfo : EIATTR_KPARAM_INFO
	.align		4
.L_117:
        /*0038*/ 	.byte	0x04, 0x17
        /*003a*/ 	.short	(.L_119 - .L_118)
.L_118:
        /*003c*/ 	.word	0x00000000
        /*0040*/ 	.short	0x0004
        /*0042*/ 	.short	0x0014
        /*0044*/ 	.byte	0x00, 0xf0, 0x11, 0x00


	//----- nvinfo : EIATTR_KPARAM_INFO
	.align		4
.L_119:
        /*0048*/ 	.byte	0x04, 0x17
        /*004a*/ 	.short	(.L_121 - .L_120)
.L_120:
        /*004c*/ 	.word	0x00000000
        /*0050*/ 	.short	0x0003
        /*0052*/ 	.short	0x0010
        /*0054*/ 	.byte	0x00, 0xf0, 0x11, 0x00


	//----- nvinfo : EIATTR_KPARAM_INFO
	.align		4
.L_121:
        /*0058*/ 	.byte	0x04, 0x17
        /*005a*/ 	.short	(.L_123 - .L_122)
.L_122:
        /*005c*/ 	.word	0x00000000
        /*0060*/ 	.short	0x0002
        /*0062*/ 	.short	0x000c
        /*0064*/ 	.byte	0x00, 0xf0, 0x11, 0x00


	//----- nvinfo : EIATTR_KPARAM_INFO
	.align		4
.L_123:
        /*0068*/ 	.byte	0x04, 0x17
        /*006a*/ 	.short	(.L_125 - .L_124)
.L_124:
        /*006c*/ 	.word	0x00000000
        /*0070*/ 	.short	0x0001
        /*0072*/ 	.short	0x0008
        /*0074*/ 	.byte	0x00, 0xf0, 0x11, 0x00


	//----- nvinfo : EIATTR_KPARAM_INFO
	.align		4
.L_125:
        /*0078*/ 	.byte	0x04, 0x17
        /*007a*/ 	.short	(.L_127 - .L_126)
.L_126:
        /*007c*/ 	.word	0x00000000
        /*0080*/ 	.short	0x0000
        /*0082*/ 	.short	0x0000
        /*0084*/ 	.byte	0x00, 0xf0, 0x21, 0x00


	//----- nvinfo : EIATTR_SPARSE_MMA_MASK
	.align		4
.L_127:
        /*0088*/ 	.byte	0x03, 0x50
        /*008a*/ 	.short	0x0000


	//----- nvinfo : EIATTR_MAXREG_COUNT
	.align		4
        /*008c*/ 	.byte	0x03, 0x1b
        /*008e*/ 	.short	0x00ff


	//----- nvinfo : EIATTR_MERCURY_ISA_VERSION
	.align		4
        /*0090*/ 	.byte	0x03, 0x5f
        /*0092*/ 	.short	0x0101


	//----- nvinfo : EIATTR_VRC_CTA_INIT_COUNT
	.align		4
        /*0094*/ 	.byte	0x02, 0x4a
	.zero		1
	.zero		1


	//----- nvinfo : EIATTR_EXIT_INSTR_OFFSETS
	.align		4
        /*0098*/ 	.byte	0x04, 0x1c
        /*009a*/ 	.short	(.L_129 - .L_128)


	//   ....[0]....
.L_128:
        /*009c*/ 	.word	0x00000c30


	//----- nvinfo : EIATTR_CRS_STACK_SIZE
	.align		4
.L_129:
        /*00a0*/ 	.byte	0x04, 0x1e
        /*00a2*/ 	.short	(.L_131 - .L_130)
.L_130:
        /*00a4*/ 	.word	0x00000000


	//----- nvinfo : EIATTR_CBANK_PARAM_SIZE
	.align		4
.L_131:
        /*00a8*/ 	.byte	0x03, 0x19
        /*00aa*/ 	.short	0x0030


	//----- nvinfo : EIATTR_PARAM_CBANK
	.align		4
        /*00ac*/ 	.byte	0x04, 0x0a
        /*00ae*/ 	.short	(.L_133 - .L_132)
	.align		4
.L_132:
        /*00b0*/ 	.word	index@(.nv.constant0.transpose_bf16)
        /*00b4*/ 	.short	0x0380
        /*00b6*/ 	.short	0x0030


	//----- nvinfo : EIATTR_SW_WAR
	.align		4
.L_133:
        /*00b8*/ 	.byte	0x04, 0x36
        /*00ba*/ 	.short	(.L_135 - .L_134)
.L_134:
        /*00bc*/ 	.word	0x00000008
.L_135:


//--------------------- .nv.callgraph             --------------------------
	.section	.nv.callgraph,"",@"SHT_CUDA_CALLGRAPH"
	.align	4
	.sectionentsize	8
	.align		4
        /*0000*/ 	.word	0x00000000
	.align		4
        /*0004*/ 	.word	0xffffffff
	.align		4
        /*0008*/ 	.word	0x00000000
	.align		4
        /*000c*/ 	.word	0xfffffffe
	.align		4
        /*0010*/ 	.word	0x00000000
	.align		4
        /*0014*/ 	.word	0xfffffffd
	.align		4
        /*0018*/ 	.word	0x00000000
	.align		4
        /*001c*/ 	.word	0xfffffffc


//--------------------- .text.transpose_f64       --------------------------
	.section	.text.transpose_f64,"ax",@progbits
	.align	128
        .global         transpose_f64
        .type           transpose_f64,@function
        .size           transpose_f64,(.L_x_40 - transpose_f64)
        .other          transpose_f64,@"STO_CUDA_ENTRY STV_DEFAULT"
transpose_f64:
.text.transpose_f64:
[----:B------:R-:W-:Y:S01]  /*0000*/  LDC R1, c[0x0][0x37c] ;  /* 0x0000df00ff017b82 */ /* 0x000fe20000000800 */
[----:B------:R-:W0:Y:S01]  /*0010*/  LDCU UR10, c[0x0][0x394] ;  /* 0x00007280ff0a77ac */ /* 0x000e220008000800 */
[----:B------:R-:W1:Y:S06]  /*0020*/  S2R R13, SR_TID.X ;  /* 0x00000000000d7919 */ /* 0x000e6c0000002100 */
[----:B------:R-:W1:Y:S01]  /*0030*/  LDC R12, c[0x0][0x360] ;  /* 0x0000d800ff0c7b82 */ /* 0x000e620000000800 */
[----:B------:R-:W-:Y:S01]  /*0040*/  BSSY.RECONVERGENT B0, `(.L_x_0) ;  /* 0x0000046000007945 */ /* 0x000fe20003800200 */
[----:B------:R-:W0:Y:S01]  /*0050*/  LDCU.64 UR6, c[0x0][0x388] ;  /* 0x00007100ff0677ac */ /* 0x000e220008000a00 */
[----:B------:R-:W2:Y:S01]  /*0060*/  LDCU UR11, c[0x0][0x398] ;  /* 0x00007300ff0b77ac */ /* 0x000ea20008000800 */
[----:B0-----:R-:W-:-:S04]  /*0070*/  UIMAD UR9, UR6, UR10, URZ ;  /* 0x0000000a060972a4 */ /* 0x001fc8000f8e02ff */
[----:B------:R-:W-:Y:S02]  /*0080*/  UIMAD UR4, UR7, UR9, URZ ;  /* 0x00000009070472a4 */ /* 0x000fe4000f8e02ff */
[----:B--2---:R-:W-:Y:S02]  /*0090*/  UIMAD UR9, UR9, UR11, URZ ;  /* 0x0000000b090972a4 */ /* 0x004fe4000f8e02ff */
[----:B------:R-:W-:-:S06]  /*00a0*/  UIMAD UR8, UR4, UR11, URZ ;  /* 0x0000000b040872a4 */ /* 0x000fcc000f8e02ff */
[----:B------:R-:W-:Y:S01]  /*00b0*/  IMAD R5, RZ, RZ, -UR8 ;  /* 0x80000008ff057e24 */ /* 0x000fe2000f8e02ff */
[----:B------:R-:W1:Y:S01]  /*00c0*/  S2UR UR4, SR_CTAID.X ;  /* 0x00000000000479c3 */ /* 0x000e620000002500 */
[----:B------:R-:W-:Y:S01]  /*00d0*/  ISETP.NE.U32.AND P2, PT, RZ, UR8, PT ;  /* 0x00000008ff007c0c */ /* 0x000fe2000bf45070 */
[----:B------:R-:W0:Y:S08]  /*00e0*/  I2F.U32.RP R0, UR8 ;  /* 0x0000000800007d06 */ /* 0x000e300008209000 */
[----:B0-----:R-:W0:Y:S01]  /*00f0*/  MUFU.RCP R0, R0 ;  /* 0x0000000000007308 */ /* 0x001e220000001000 */
[----:B-1----:R-:W-:Y:S01]  /*0100*/  IMAD R12, R12, UR4, R13 ;  /* 0x000000040c0c7c24 */ /* 0x002fe2000f8e020d */
[----:B------:R-:W-:Y:S01]  /*0110*/  UIMAD.WIDE.U32 UR4, UR7, UR6, URZ ;  /* 0x00000006070472a5 */ /* 0x000fe2000f8e00ff */
[----:B------:R-:W-:-:S03]  /*0120*/  IMAD.MOV.U32 R13, RZ, RZ, RZ ;  /* 0x000000ffff0d7224 */ /* 0x000fc600078e00ff */
[----:B------:R-:W-:Y:S02]  /*0130*/  UIMAD.WIDE.U32 UR6, UR4, UR10, URZ ;  /* 0x0000000a040672a5 */ /* 0x000fe4000f8e00ff */
[----:B------:R-:W-:Y:S01]  /*0140*/  UIMAD UR4, UR5, UR10, URZ ;  /* 0x0000000a050472a4 */ /* 0x000fe2000f8e02ff */
[----:B0-----:R-:W-:-:S03]  /*0150*/  IADD3 R2, PT, PT, R0, 0xffffffe, RZ ;  /* 0x0ffffffe00027810 */ /* 0x001fc60007ffe0ff */
[----:B------:R-:W-:Y:S02]  /*0160*/  UIADD3 UR4, UPT, UPT, UR7, UR4, URZ ;  /* 0x0000000407047290 */ /* 0x000fe4000fffe0ff */
[----:B------:R-:W-:Y:S01]  /*0170*/  UIMAD.WIDE.U32 UR6, UR6, UR11, URZ ;  /* 0x0000000b060672a5 */ /* 0x000fe2000f8e00ff */
[----:B------:R0:W1:Y:S01]  /*0180*/  F2I.FTZ.U32.TRUNC.NTZ R3, R2 ;  /* 0x0000000200037305 */ /* 0x000062000021f000 */
[----:B------:R-:W-:Y:S02]  /*0190*/  UIMAD UR4, UR4, UR11, URZ ;  /* 0x0000000b040472a4 */ /* 0x000fe4000f8e02ff */
[----:B------:R-:W-:Y:S02]  /*01a0*/  UIADD3 UR5, UP0, UPT, URZ, -UR6, URZ ;  /* 0x80000006ff057290 */ /* 0x000fe4000ff1e0ff */
[----:B------:R-:W-:-:S03]  /*01b0*/  UIADD3 UR6, UPT, UPT, UR7, UR4, URZ ;  /* 0x0000000407067290 */ /* 0x000fc6000fffe0ff */
[----:B------:R-:W-:Y:S01]  /*01c0*/  UMOV UR4, URZ ;  /* 0x000000ff00047c82 */ /* 0x000fe20008000000 */
[----:B0-----:R-:W-:Y:S01]  /*01d0*/  HFMA2 R2, -RZ, RZ, 0, 0 ;  /* 0x00000000ff027431 */ /* 0x001fe200000001ff */
[----:B------:R-:W-:Y:S01]  /*01e0*/  UIADD3.X UR6, UPT, UPT, URZ, ~UR6, URZ, UP0, !UPT ;  /* 0x80000006ff067290 */ /* 0x000fe200087fe4ff */
[----:B-1----:R-:W-:-:S04]  /*01f0*/  IMAD R5, R5, R3, RZ ;  /* 0x0000000305057224 */ /* 0x002fc800078e02ff */
[----:B------:R-:W-:-:S06]  /*0200*/  IMAD.HI.U32 R3, R3, R5, R2 ;  /* 0x0000000503037227 */ /* 0x000fcc00078e0002 */
[----:B------:R-:W-:-:S04]  /*0210*/  IMAD.HI.U32 R0, R3, R12, RZ ;  /* 0x0000000c03007227 */ /* 0x000fc800078e00ff */
[----:B------:R-:W-:-:S04]  /*0220*/  IMAD.MOV R3, RZ, RZ, -R0 ;  /* 0x000000ffff037224 */ /* 0x000fc800078e0a00 */
[----:B------:R-:W-:-:S05]  /*0230*/  IMAD R3, R3, UR8, R12 ;  /* 0x0000000803037c24 */ /* 0x000fca000f8e020c */
[----:B------:R-:W-:-:S13]  /*0240*/  ISETP.GE.U32.AND P0, PT, R3, UR8, PT ;  /* 0x0000000803007c0c */ /* 0x000fda000bf06070 */
[----:B------:R-:W-:Y:S01]  /*0250*/  @P0 IADD3 R3, PT, PT, R3, -UR8, RZ ;  /* 0x8000000803030c10 */ /* 0x000fe2000fffe0ff */
[----:B------:R-:W-:-:S03]  /*0260*/  @P0 VIADD R0, R0, 0x1 ;  /* 0x0000000100000836 */ /* 0x000fc60000000000 */
[----:B------:R-:W-:-:S13]  /*0270*/  ISETP.GE.U32.AND P1, PT, R3, UR8, PT ;  /* 0x0000000803007c0c */ /* 0x000fda000bf26070 */
[----:B------:R-:W-:Y:S02]  /*0280*/  @P1 IADD3 R0, PT, PT, R0, 0x1, RZ ;  /* 0x0000000100001810 */ /* 0x000fe40007ffe0ff */
[----:B------:R-:W-:-:S05]  /*0290*/  @!P2 LOP3.LUT R0, RZ, UR8, RZ, 0x33, !PT ;  /* 0x00000008ff00ac12 */ /* 0x000fca000f8e33ff */
[----:B------:R-:W-:-:S04]  /*02a0*/  IMAD.WIDE.U32 R8, R0, UR5, R12 ;  /* 0x0000000500087c25 */ /* 0x000fc8000f8e000c */
[----:B------:R-:W-:-:S05]  /*02b0*/  IMAD R19, R0, UR6, RZ ;  /* 0x0000000600137c24 */ /* 0x000fca000f8e02ff */
[----:B------:R-:W-:-:S04]  /*02c0*/  IADD3 R19, PT, PT, R9, R19, RZ ;  /* 0x0000001309137210 */ /* 0x000fc80007ffe0ff */
[----:B------:R-:W-:-:S13]  /*02d0*/  ISETP.NE.U32.AND P0, PT, R19, RZ, PT ;  /* 0x000000ff1300720c */ /* 0x000fda0003f05070 */
[----:B------:R-:W-:Y:S05]  /*02e0*/  @P0 BRA `(.L_x_1) ;  /* 0x0000000000500947 */ /* 0x000fea0003800000 */
[----:B------:R-:W0:Y:S01]  /*02f0*/  I2F.U32.RP R4, UR9 ;  /* 0x0000000900047d06 */ /* 0x000e220008209000 */
[----:B------:R-:W-:Y:S02]  /*0300*/  IADD3 R5, PT, PT, RZ, -UR9, RZ ;  /* 0x80000009ff057c10 */ /* 0x000fe4000fffe0ff */
[----:B------:R-:W-:Y:S02]  /*0310*/  ISETP.NE.U32.AND P2, PT, RZ, UR9, PT ;  /* 0x00000009ff007c0c */ /* 0x000fe4000bf45070 */
[----:B------:R-:W-:-:S03]  /*0320*/  MOV R11, RZ ;  /* 0x000000ff000b7202 */ /* 0x000fc60000000f00 */
[----:B0-----:R-:W0:Y:S02]  /*0330*/  MUFU.RCP R4, R4 ;  /* 0x0000000400047308 */ /* 0x001e240000001000 */
[----:B0-----:R-:W-:-:S06]  /*0340*/  VIADD R2, R4, 0xffffffe ;  /* 0x0ffffffe04027836 */ /* 0x001fcc0000000000 */
[----:B------:R0:W1:Y:S02]  /*0350*/  F2I.FTZ.U32.TRUNC.NTZ R3, R2 ;  /* 0x0000000200037305 */ /* 0x000064000021f000 */
[----:B0-----:R-:W-:Y:S02]  /*0360*/  IMAD.MOV.U32 R2, RZ, RZ, RZ ;  /* 0x000000ffff027224 */ /* 0x001fe400078e00ff */
[----:B-1----:R-:W-:-:S04]  /*0370*/  IMAD R5, R5, R3, RZ ;  /* 0x0000000305057224 */ /* 0x002fc800078e02ff */
[----:B------:R-:W-:-:S06]  /*0380*/  IMAD.HI.U32 R3, R3, R5, R2 ;  /* 0x0000000503037227 */ /* 0x000fcc00078e0002 */
[----:B------:R-:W-:-:S05]  /*0390*/  IMAD.HI.U32 R10, R3, R8, RZ ;  /* 0x00000008030a7227 */ /* 0x000fca00078e00ff */
[----:B------:R-:W-:-:S05]  /*03a0*/  IADD3 R3, PT, PT, -R10, RZ, RZ ;  /* 0x000000ff0a037210 */ /* 0x000fca0007ffe1ff */
[----:B------:R-:W-:-:S05]  /*03b0*/  IMAD R3, R3, UR9, R8 ;  /* 0x0000000903037c24 */ /* 0x000fca000f8e0208 */
[----:B------:R-:W-:-:S13]  /*03c0*/  ISETP.GE.U32.AND P0, PT, R3, UR9, PT ;  /* 0x0000000903007c0c */ /* 0x000fda000bf06070 */
[----:B------:R-:W-:Y:S01]  /*03d0*/  @P0 VIADD R3, R3, -UR9 ;  /* 0x8000000903030c36 */ /* 0x000fe20008000000 */
[----:B------:R-:W-:-:S04]  /*03e0*/  @P0 IADD3 R10, PT, PT, R10, 0x1, RZ ;  /* 0x000000010a0a0810 */ /* 0x000fc80007ffe0ff */
[----:B------:R-:W-:-:S13]  /*03f0*/  ISETP.GE.U32.AND P1, PT, R3, UR9, PT ;  /* 0x0000000903007c0c */ /* 0x000fda000bf26070 */
[----:B------:R-:W-:Y:S01]  /*0400*/  @P1 VIADD R10, R10, 0x1 ;  /* 0x000000010a0a1836 */ /* 0x000fe20000000000 */
[----:B------:R-:W-:Y:S01]  /*0410*/  @!P2 LOP3.LUT R10, RZ, UR9, RZ, 0x33, !PT ;  /* 0x00000009ff0aac12 */ /* 0x000fe2000f8e33ff */
[----:B------:R-:W-:Y:S06]  /*0420*/  BRA `(.L_x_2) ;  /* 0x00000000001c7947 */ /* 0x000fec0003800000 */
.L_x_1:
[----:B------:R-:W-:Y:S01]  /*0430*/  IMAD.MOV.U32 R4, RZ, RZ, R8 ;  /* 0x000000ffff047224 */ /* 0x000fe200078e0008 */
[----:B------:R-:W-:Y:S01]  /*0440*/  MOV R3, R19 ;  /* 0x0000001300037202 */ /* 0x000fe20000000f00 */
[----:B------:R-:W-:Y:S01]  /*0450*/  IMAD.U32 R6, RZ, RZ, UR9 ;  /* 0x00000009ff067e24 */ /* 0x000fe2000f8e00ff */
[----:B------:R-:W-:-:S07]  /*0460*/  MOV R2, 0x480 ;  /* 0x0000048000027802 */ /* 0x000fce0000000f00 */
[----:B------:R-:W-:Y:S05]  /*0470*/  CALL.REL.NOINC `($__internal_0_$__cuda_sm20_div_u64) ;  /* 0x0000000400f07944 */ /* 0x000fea0003c00000 */
[----:B------:R-:W-:Y:S01]  /*0480*/  MOV R10, R4 ;  /* 0x00000004000a7202 */ /* 0x000fe20000000f00 */
[----:B------:R-:W-:-:S07]  /*0490*/  IMAD.MOV.U32 R11, RZ, RZ, R5 ;  /* 0x000000ffff0b7224 */ /* 0x000fce00078e0005 */
.L_x_2:
[----:B------:R-:W-:Y:S05]  /*04a0*/  BSYNC.RECONVERGENT B0 ;  /* 0x0000000000007941 */ /* 0x000fea0003800200 */
.L_x_0:
[----:B------:R-:W0:Y:S01]  /*04b0*/  LDCU UR6, c[0x0][0x394] ;  /* 0x00007280ff0677ac */ /* 0x000e220008000800 */
[----:B------:R-:W-:Y:S01]  /*04c0*/  MOV R18, R8 ;  /* 0x0000000800127202 */ /* 0x000fe20000000f00 */
[----:B------:R-:W-:Y:S01]  /*04d0*/  BSSY.RECONVERGENT B0, `(.L_x_3) ;  /* 0x000002d000007945 */ /* 0x000fe20003800200 */
[----:B------:R-:W0:Y:S01]  /*04e0*/  LDCU UR11, c[0x0][0x388] ;  /* 0x00007100ff0b77ac */ /* 0x000e220008000800 */
[----:B------:R-:W1:Y:S01]  /*04f0*/  LDCU UR12, c[0x0][0x398] ;  /* 0x00007300ff0c77ac */ /* 0x000e620008000800 */
[----:B------:R-:W-:Y:S01]  /*0500*/  UMOV UR5, URZ ;  /* 0x000000ff00057c82 */ /* 0x000fe20008000000 */
[----:B0-----:R-:W-:-:S04]  /*0510*/  UIMAD.WIDE.U32 UR6, UR6, UR11, URZ ;  /* 0x0000000b060672a5 */ /* 0x001fc8000f8e00ff */
[----:B------:R-:W-:Y:S02]  /*0520*/  UIADD3 UR10, UPT, UPT, UR7, UR5, URZ ;  /* 0x00000005070a7290 */ /* 0x000fe4000fffe0ff */
[----:B-1----:R-:W-:Y:S02]  /*0530*/  UIMAD.WIDE.U32 UR8, UR6, UR12, URZ ;  /* 0x0000000c060872a5 */ /* 0x002fe4000f8e00ff */
[----:B------:R-:W-:Y:S02]  /*0540*/  UIMAD UR5, UR10, UR12, URZ ;  /* 0x0000000c0a0572a4 */ /* 0x000fe4000f8e02ff */
[----:B------:R-:W-:Y:S02]  /*0550*/  UIADD3 UR13, UP0, UPT, URZ, -UR8, URZ ;  /* 0x80000008ff0d7290 */ /* 0x000fe4000ff1e0ff */
[----:B------:R-:W-:Y:S02]  /*0560*/  UIADD3 UR8, UPT, UPT, UR9, UR5, URZ ;  /* 0x0000000509087290 */ /* 0x000fe4000fffe0ff */
[----:B------:R-:W-:-:S02]  /*0570*/  UIMAD UR5, UR11, UR12, URZ ;  /* 0x0000000c0b0572a4 */ /* 0x000fc4000f8e02ff */
[----:B------:R-:W-:Y:S01]  /*0580*/  UIADD3.X UR8, UPT, UPT, URZ, ~UR8, URZ, UP0, !UPT ;  /* 0x80000008ff087290 */ /* 0x000fe200087fe4ff */
[----:B------:R-:W-:-:S05]  /*0590*/  IMAD.WIDE.U32 R18, R10, UR13, R18 ;  /* 0x0000000d0a127c25 */ /* 0x000fca000f8e0012 */
[----:B------:R-:W-:-:S04]  /*05a0*/  IMAD R3, R10, UR8, RZ ;  /* 0x000000080a037c24 */ /* 0x000fc8000f8e02ff */
[----:B------:R-:W-:-:S04]  /*05b0*/  IMAD R3, R11, UR13, R3 ;  /* 0x0000000d0b037c24 */ /* 0x000fc8000f8e0203 */
[----:B------:R-:W-:-:S05]  /*05c0*/  IMAD.IADD R21, R19, 0x1, R3 ;  /* 0x0000000113157824 */ /* 0x000fca00078e0203 */
[----:B------:R-:W-:-:S13]  /*05d0*/  ISETP.NE.U32.AND P0, PT, R21, RZ, PT ;  /* 0x000000ff1500720c */ /* 0x000fda0003f05070 */
[----:B------:R-:W-:Y:S05]  /*05e0*/  @P0 BRA `(.L_x_4) ;  /* 0x0000000000500947 */ /* 0x000fea0003800000 */
[----:B------:R-:W0:Y:S01]  /*05f0*/  I2F.U32.RP R4, UR5 ;  /* 0x0000000500047d06 */ /* 0x000e220008209000 */
[----:B------:R-:W-:Y:S01]  /*0600*/  IMAD R5, RZ, RZ, -UR5 ;  /* 0x80000005ff057e24 */ /* 0x000fe2000f8e02ff */
[----:B------:R-:W-:Y:S01]  /*0610*/  ISETP.NE.U32.AND P2, PT, RZ, UR5, PT ;  /* 0x00000005ff007c0c */ /* 0x000fe2000bf45070 */
[----:B------:R-:W-:-:S05]  /*0620*/  IMAD.MOV.U32 R9, RZ, RZ, RZ ;  /* 0x000000ffff097224 */ /* 0x000fca00078e00ff */
[----:B0-----:R-:W0:Y:S02]  /*0630*/  MUFU.RCP R4, R4 ;  /* 0x0000000400047308 */ /* 0x001e240000001000 */
[----:B0-----:R-:W-:-:S06]  /*0640*/  IADD3 R2, PT, PT, R4, 0xffffffe, RZ ;  /* 0x0ffffffe04027810 */ /* 0x001fcc0007ffe0ff */
[----:B------:R0:W1:Y:S02]  /*0650*/  F2I.FTZ.U32.TRUNC.NTZ R3, R2 ;  /* 0x0000000200037305 */ /* 0x000064000021f000 */
[----:B0-----:R-:W-:Y:S02]  /*0660*/  HFMA2 R2, -RZ, RZ, 0, 0 ;  /* 0x00000000ff027431 */ /* 0x001fe400000001ff */
        /* <DEDUP_REMOVED lines=10> */
[----:B------:R-:W-:Y:S01]  /*0710*/  @!P2 LOP3.LUT R8, RZ, UR5, RZ, 0x33, !PT ;  /* 0x00000005ff08ac12 */ /* 0x000fe2000f8e33ff */
[----:B------:R-:W-:Y:S06]  /*0720*/  BRA `(.L_x_5) ;  /* 0x00000000001c7947 */ /* 0x000fec0003800000 */
.L_x_4:
[----:B------:R-:W-:Y:S01]  /*0730*/  MOV R4, R18 ;  /* 0x0000001200047202 */ /* 0x000fe20000000f00 */
[----:B------:R-:W-:Y:S01]  /*0740*/  IMAD.MOV.U32 R3, RZ, RZ, R21 ;  /* 0x000000ffff037224 */ /* 0x000fe200078e0015 */
[----:B------:R-:W-:Y:S02]  /*0750*/  MOV R6, UR5 ;  /* 0x0000000500067c02 */ /* 0x000fe40008000f00 */
[----:B------:R-:W-:-:S07]  /*0760*/  MOV R2, 0x780 ;  /* 0x0000078000027802 */ /* 0x000fce0000000f00 */
[----:B------:R-:W-:Y:S05]  /*0770*/  CALL.REL.NOINC `($__internal_0_$__cuda_sm20_div_u64) ;  /* 0x0000000400307944 */ /* 0x000fea0003c00000 */
[----:B------:R-:W-:Y:S01]  /*0780*/  IMAD.MOV.U32 R8, RZ, RZ, R4 ;  /* 0x000000ffff087224 */ /* 0x000fe200078e0004 */
[----:B------:R-:W-:-:S07]  /*0790*/  MOV R9, R5 ;  /* 0x0000000500097202 */ /* 0x000fce0000000f00 */
.L_x_5:
[----:B------:R-:W-:Y:S05]  /*07a0*/  BSYNC.RECONVERGENT B0 ;  /* 0x0000000000007941 */ /* 0x000fea0003800200 */
.L_x_3:
[----:B------:R-:W0:Y:S01]  /*07b0*/  LDCU UR11, c[0x0][0x398] ;  /* 0x00007300ff0b77ac */ /* 0x000e220008000800 */
[----:B------:R-:W-:Y:S01]  /*07c0*/  IMAD.MOV.U32 R20, RZ, RZ, R18 ;  /* 0x000000ffff147224 */ /* 0x000fe200078e0012 */
[----:B------:R-:W-:Y:S01]  /*07d0*/  BSSY.RECONVERGENT B0, `(.L_x_6) ;  /* 0x000002a000007945 */ /* 0x000fe20003800200 */
[----:B------:R-:W0:Y:S01]  /*07e0*/  LDCU UR8, c[0x0][0x388] ;  /* 0x00007100ff0877ac */ /* 0x000e220008000800 */
[----:B------:R-:W-:Y:S01]  /*07f0*/  UMOV UR5, URZ ;  /* 0x000000ff00057c82 */ /* 0x000fe20008000000 */
[----:B0-----:R-:W-:-:S04]  /*0800*/  UIMAD.WIDE.U32 UR8, UR11, UR8, URZ ;  /* 0x000000080b0872a5 */ /* 0x001fc8000f8e00ff */
[----:B------:R-:W-:Y:S02]  /*0810*/  UIADD3 UR5, UPT, UPT, UR9, UR5, URZ ;  /* 0x0000000509057290 */ /* 0x000fe4000fffe0ff */
[----:B------:R-:W-:-:S04]  /*0820*/  UIADD3 UR8, UP0, UPT, URZ, -UR8, URZ ;  /* 0x80000008ff087290 */ /* 0x000fc8000ff1e0ff */
[----:B------:R-:W-:Y:S02]  /*0830*/  UIADD3.X UR5, UPT, UPT, URZ, ~UR5, URZ, UP0, !UPT ;  /* 0x80000005ff057290 */ /* 0x000fe400087fe4ff */
[----:B------:R-:W-:-:S04]  /*0840*/  IMAD.WIDE.U32 R20, R8, UR8, R20 ;  /* 0x0000000808147c25 */ /* 0x000fc8000f8e0014 */
[----:B------:R-:W-:-:S04]  /*0850*/  IMAD R3, R8, UR5, RZ ;  /* 0x0000000508037c24 */ /* 0x000fc8000f8e02ff */
[----:B------:R-:W-:Y:S01]  /*0860*/  IMAD R3, R9, UR8, R3 ;  /* 0x0000000809037c24 */ /* 0x000fe2000f8e0203 */
[----:B------:R-:W0:Y:S04]  /*0870*/  LDCU.64 UR8, c[0x0][0x358] ;  /* 0x00006b00ff0877ac */ /* 0x000e280008000a00 */
[----:B------:R-:W-:-:S04]  /*0880*/  IADD3 R19, PT, PT, R21, R3, RZ ;  /* 0x0000000315137210 */ /* 0x000fc80007ffe0ff */
[----:B------:R-:W-:-:S13]  /*0890*/  ISETP.NE.U32.AND P0, PT, R19, RZ, PT ;  /* 0x000000ff1300720c */ /* 0x000fda0003f05070 */
[----:B0-----:R-:W-:Y:S05]  /*08a0*/  @P0 BRA `(.L_x_7) ;  /* 0x0000000000500947 */ /* 0x001fea0003800000 */
[----:B------:R-:W0:Y:S01]  /*08b0*/  I2F.U32.RP R4, UR11 ;  /* 0x0000000b00047d06 */ /* 0x000e220008209000 */
[----:B------:R-:W-:-:S07]  /*08c0*/  ISETP.NE.U32.AND P2, PT, RZ, UR11, PT ;  /* 0x0000000bff007c0c */ /* 0x000fce000bf45070 */
[----:B0-----:R-:W0:Y:S02]  /*08d0*/  MUFU.RCP R4, R4 ;  /* 0x0000000400047308 */ /* 0x001e240000001000 */
[----:B0-----:R-:W-:-:S06]  /*08e0*/  VIADD R2, R4, 0xffffffe ;  /* 0x0ffffffe04027836 */ /* 0x001fcc0000000000 */
[----:B------:R0:W1:Y:S02]  /*08f0*/  F2I.FTZ.U32.TRUNC.NTZ R3, R2 ;  /* 0x0000000200037305 */ /* 0x000064000021f000 */
[----:B0-----:R-:W-:Y:S01]  /*0900*/  IMAD.MOV.U32 R2, RZ, RZ, RZ ;  /* 0x000000ffff027224 */ /* 0x001fe200078e00ff */
[----:B-1----:R-:W-:-:S05]  /*0910*/  IADD3 R5, PT, PT, RZ, -R3, RZ ;  /* 0x80000003ff057210 */ /* 0x002fca0007ffe0ff */
[----:B------:R-:W-:-:S04]  /*0920*/  IMAD R5, R5, UR11, RZ ;  /* 0x0000000b05057c24 */ /* 0x000fc8000f8e02ff */
[----:B------:R-:W-:-:S06]  /*0930*/  IMAD.HI.U32 R3, R3, R5, R2 ;  /* 0x0000000503037227 */ /* 0x000fcc00078e0002 */
[----:B------:R-:W-:-:S05]  /*0940*/  IMAD.HI.U32 R2, R3, R20, RZ ;  /* 0x0000001403027227 */ /* 0x000fca00078e00ff */
[----:B------:R-:W-:-:S05]  /*0950*/  IADD3 R3, PT, PT, -R2, RZ, RZ ;  /* 0x000000ff02037210 */ /* 0x000fca0007ffe1ff */
[----:B------:R-:W-:-:S05]  /*0960*/  IMAD R3, R3, UR11, R20 ;  /* 0x0000000b03037c24 */ /* 0x000fca000f8e0214 */
[----:B------:R-:W-:-:S13]  /*0970*/  ISETP.GE.U32.AND P0, PT, R3, UR11, PT ;  /* 0x0000000b03007c0c */ /* 0x000fda000bf06070 */
[----:B------:R-:W-:Y:S01]  /*0980*/  @P0 VIADD R3, R3, -UR11 ;  /* 0x8000000b03030c36 */ /* 0x000fe20008000000 */
[----:B------:R-:W-:-:S04]  /*0990*/  @P0 IADD3 R2, PT, PT, R2, 0x1, RZ ;  /* 0x0000000102020810 */ /* 0x000fc80007ffe0ff */
[----:B------:R-:W-:Y:S01]  /*09a0*/  ISETP.GE.U32.AND P1, PT, R3, UR11, PT ;  /* 0x0000000b03007c0c */ /* 0x000fe2000bf26070 */
[----:B------:R-:W-:-:S12]  /*09b0*/  HFMA2 R3, -RZ, RZ, 0, 0 ;  /* 0x00000000ff037431 */ /* 0x000fd800000001ff */
[----:B------:R-:W-:Y:S01]  /*09c0*/  @P1 VIADD R2, R2, 0x1 ;  /* 0x0000000102021836 */ /* 0x000fe20000000000 */
[----:B------:R-:W-:Y:S01]  /*09d0*/  @!P2 LOP3.LUT R2, RZ, UR11, RZ, 0x33, !PT ;  /* 0x0000000bff02ac12 */ /* 0x000fe2000f8e33ff */
[----:B------:R-:W-:Y:S06]  /*09e0*/  BRA `(.L_x_8) ;  /* 0x0000000000207947 */ /* 0x000fec0003800000 */
.L_x_7:
[----:B------:R-:W0:Y:S01]  /*09f0*/  LDCU UR5, c[0x0][0x398] ;  /* 0x00007300ff0577ac */ /* 0x000e220008000800 */
[----:B------:R-:W-:Y:S01]  /*0a00*/  IMAD.MOV.U32 R4, RZ, RZ, R20 ;  /* 0x000000ffff047224 */ /* 0x000fe200078e0014 */
[----:B------:R-:W-:Y:S02]  /*0a10*/  MOV R3, R19 ;  /* 0x0000001300037202 */ /* 0x000fe40000000f00 */
[----:B------:R-:W-:Y:S01]  /*0a20*/  MOV R2, 0xa50 ;  /* 0x00000a5000027802 */ /* 0x000fe20000000f00 */
[----:B0-----:R-:W-:-:S07]  /*0a30*/  IMAD.U32 R6, RZ, RZ, UR5 ;  /* 0x00000005ff067e24 */ /* 0x001fce000f8e00ff */
[----:B------:R-:W-:Y:S05]  /*0a40*/  CALL.REL.NOINC `($__internal_0_$__cuda_sm20_div_u64) ;  /* 0x00000000007c7944 */ /* 0x000fea0003c00000 */
[----:B------:R-:W-:Y:S01]  /*0a50*/  MOV R2, R4 ;  /* 0x0000000400027202 */ /* 0x000fe20000000f00 */
[----:B------:R-:W-:-:S07]  /*0a60*/  IMAD.MOV.U32 R3, RZ, RZ, R5 ;  /* 0x000000ffff037224 */ /* 0x000fce00078e0005 */
.L_x_8:
[----:B------:R-:W-:Y:S05]  /*0a70*/  BSYNC.RECONVERGENT B0 ;  /* 0x0000000000007941 */ /* 0x000fea0003800200 */
.L_x_6:
[----:B------:R-:W0:Y:S01]  /*0a80*/  LDCU UR5, c[0x0][0x394] ;  /* 0x00007280ff0577ac */ /* 0x000e220008000800 */
[----:B------:R-:W-:Y:S01]  /*0a90*/  MOV R4, R8 ;  /* 0x0000000800047202 */ /* 0x000fe20000000f00 */
[----:B------:R-:W-:Y:S01]  /*0aa0*/  IMAD.MOV.U32 R5, RZ, RZ, R9 ;  /* 0x000000ffff057224 */ /* 0x000fe200078e0009 */
[----:B------:R-:W-:Y:S01]  /*0ab0*/  IADD3 R6, P0, PT, R10, -R2, RZ ;  /* 0x800000020a067210 */ /* 0x000fe20007f1e0ff */
[C---:B------:R-:W-:Y:S01]  /*0ac0*/  IMAD R7, R0.reuse, UR10, RZ ;  /* 0x0000000a00077c24 */ /* 0x040fe2000f8e02ff */
[----:B------:R-:W1:Y:S01]  /*0ad0*/  LDCU UR16, c[0x0][0x38c] ;  /* 0x00007180ff1077ac */ /* 0x000e620008000800 */
[----:B------:R-:W-:Y:S01]  /*0ae0*/  IMAD.WIDE.U32 R4, R0, UR6, R4 ;  /* 0x0000000600047c25 */ /* 0x000fe2000f8e0004 */
[----:B------:R-:W-:Y:S01]  /*0af0*/  MOV R18, R20 ;  /* 0x0000001400127202 */ /* 0x000fe20000000f00 */
[----:B------:R-:W2:Y:S03]  /*0b00*/  LDCU.128 UR12, c[0x0][0x3a0] ;  /* 0x00007400ff0c77ac */ /* 0x000ea60008000c00 */
[----:B------:R-:W-:Y:S01]  /*0b10*/  IADD3 R5, PT, PT, R5, R7, RZ ;  /* 0x0000000705057210 */ /* 0x000fe20007ffe0ff */
[----:B------:R-:W-:-:S02]  /*0b20*/  IMAD.X R7, R11, 0x1, ~R3, P0 ;  /* 0x000000010b077824 */ /* 0x000fc400000e0e03 */
[----:B0-----:R-:W-:Y:S02]  /*0b30*/  IMAD R9, R3, UR5, RZ ;  /* 0x0000000503097c24 */ /* 0x001fe4000f8e02ff */
[----:B------:R-:W-:Y:S01]  /*0b40*/  IMAD.WIDE.U32 R4, R2, UR5, R4 ;  /* 0x0000000502047c25 */ /* 0x000fe2000f8e0004 */
[----:B------:R-:W0:Y:S04]  /*0b50*/  LDCU UR5, c[0x0][0x398] ;  /* 0x00007300ff0577ac */ /* 0x000e280008000800 */
[----:B------:R-:W-:Y:S01]  /*0b60*/  IADD3 R0, PT, PT, R5, R9, RZ ;  /* 0x0000000905007210 */ /* 0x000fe20007ffe0ff */
[----:B-1----:R-:W-:-:S04]  /*0b70*/  IMAD.WIDE.U32 R4, R4, UR16, R6 ;  /* 0x0000001004047c25 */ /* 0x002fc8000f8e0006 */
[----:B------:R-:W-:-:S04]  /*0b80*/  IMAD R3, R0, UR16, RZ ;  /* 0x0000001000037c24 */ /* 0x000fc8000f8e02ff */
[----:B------:R-:W-:Y:S02]  /*0b90*/  IMAD.IADD R0, R5, 0x1, R3 ;  /* 0x0000000105007824 */ /* 0x000fe400078e0203 */
[----:B0-----:R-:W-:-:S04]  /*0ba0*/  IMAD.WIDE.U32 R4, R4, UR5, R18 ;  /* 0x0000000504047c25 */ /* 0x001fc8000f8e0012 */
[----:B------:R-:W-:Y:S01]  /*0bb0*/  IMAD R3, R0, UR5, RZ ;  /* 0x0000000500037c24 */ /* 0x000fe2000f8e02ff */
[----:B--2---:R-:W-:-:S03]  /*0bc0*/  LEA R2, P0, R4, UR12, 0x3 ;  /* 0x0000000c04027c11 */ /* 0x004fc6000f8018ff */
[----:B------:R-:W-:-:S05]  /*0bd0*/  IMAD.IADD R3, R5, 0x1, R3 ;  /* 0x0000000105037824 */ /* 0x000fca00078e0203 */
[----:B------:R-:W-:-:S06]  /*0be0*/  LEA.HI.X R3, R4, UR13, R3, 0x3, P0 ;  /* 0x0000000d04037c11 */ /* 0x000fcc00080f1c03 */
[----:B------:R-:W2:Y:S01]  /*0bf0*/  LDG.E.64 R2, desc[UR8][R2.64] ;  /* 0x0000000802027981 */ /* 0x000ea2000c1e1b00 */
[----:B------:R-:W-:-:S04]  /*0c00*/  LEA R4, P0, R12, UR14, 0x3 ;  /* 0x0000000e0c047c11 */ /* 0x000fc8000f8018ff */
[----:B------:R-:W-:-:S05]  /*0c10*/  LEA.HI.X R5, R12, UR15, RZ, 0x3, P0 ;  /* 0x0000000f0c057c11 */ /* 0x000fca00080f1cff */
[----:B--2---:R-:W-:Y:S01]  /*0c20*/  STG.E.64 desc[UR8][R4.64], R2 ;  /* 0x0000000204007986 */ /* 0x004fe2000c101b08 */
[----:B------:R-:W-:Y:S05]  /*0c30*/  EXIT ;  /* 0x000000000000794d */ /* 0x000fea0003800000 */
        .weak           $__internal_0_$__cuda_sm20_div_u64
        .type           $__internal_0_$__cuda_sm20_div_u64,@function
        .size           $__internal_0_$__cuda_sm20_div_u64,(.L_x_40 - $__internal_0_$__cuda_sm20_div_u64)
$__internal_0_$__cuda_sm20_div_u64:
[----:B------:R-:W-:-:S04]  /*0c40*/  MOV R7, UR4 ;  /* 0x0000000400077c02 */ /* 0x000fc80008000f00 */
[----:B------:R-:W0:Y:S08]  /*0c50*/  I2F.U64.RP R22, R6 ;  /* 0x0000000600167312 */ /* 0x000e300000309000 */
[----:B0-----:R-:W0:Y:S02]  /*0c60*/  MUFU.RCP R22, R22 ;  /* 0x0000001600167308 */ /* 0x001e240000001000 */
[----:B0-----:R-:W-:-:S06]  /*0c70*/  VIADD R15, R22, 0x1ffffffe ;  /* 0x1ffffffe160f7836 */ /* 0x001fcc0000000000 */
[----:B------:R-:W0:Y:S02]  /*0c80*/  F2I.U64.TRUNC R14, R15 ;  /* 0x0000000f000e7311 */ /* 0x000e24000020d800 */
[----:B0-----:R-:W-:-:S04]  /*0c90*/  IMAD.WIDE.U32 R16, R14, R6, RZ ;  /* 0x000000060e107225 */ /* 0x001fc800078e00ff */
[----:B------:R-:W-:Y:S01]  /*0ca0*/  IMAD R17, R14, UR4, R17 ;  /* 0x000000040e117c24 */ /* 0x000fe2000f8e0211 */
[----:B------:R-:W-:-:S03]  /*0cb0*/  IADD3 R5, P0, PT, RZ, -R16, RZ ;  /* 0x80000010ff057210 */ /* 0x000fc60007f1e0ff */
[----:B------:R-:W-:Y:S02]  /*0cc0*/  IMAD R17, R15, R6, R17 ;  /* 0x000000060f117224 */ /* 0x000fe400078e0211 */
[----:B------:R-:W-:-:S03]  /*0cd0*/  IMAD.HI.U32 R16, R14, R5, RZ ;  /* 0x000000050e107227 */ /* 0x000fc600078e00ff */
[----:B------:R-:W-:Y:S01]  /*0ce0*/  IADD3.X R7, PT, PT, RZ, ~R17, RZ, P0, !PT ;  /* 0x80000011ff077210 */ /* 0x000fe200007fe4ff */
[----:B------:R-:W-:-:S04]  /*0cf0*/  IMAD.MOV.U32 R17, RZ, RZ, R14 ;  /* 0x000000ffff117224 */ /* 0x000fc800078e000e */
[----:B------:R-:W-:-:S04]  /*0d00*/  IMAD.WIDE.U32 R16, P0, R14, R7, R16 ;  /* 0x000000070e107225 */ /* 0x000fc80007800010 */
[C---:B------:R-:W-:Y:S02]  /*0d10*/  IMAD R14, R15.reuse, R7, RZ ;  /* 0x000000070f0e7224 */ /* 0x040fe400078e02ff */
[----:B------:R-:W-:-:S04]  /*0d20*/  IMAD.HI.U32 R17, P1, R15, R5, R16 ;  /* 0x000000050f117227 */ /* 0x000fc80007820010 */
[----:B------:R-:W-:Y:S01]  /*0d30*/  IMAD.HI.U32 R7, R15, R7, RZ ;  /* 0x000000070f077227 */ /* 0x000fe200078e00ff */
[----:B------:R-:W-:-:S04]  /*0d40*/  IADD3 R17, P2, PT, R14, R17, RZ ;  /* 0x000000110e117210 */ /* 0x000fc80007f5e0ff */
[----:B------:R-:W-:Y:S01]  /*0d50*/  IADD3.X R5, PT, PT, R7, R15, RZ, P0, !PT ;  /* 0x0000000f07057210 */ /* 0x000fe200007fe4ff */
[----:B------:R-:W-:-:S03]  /*0d60*/  IMAD.WIDE.U32 R22, R17, R6, RZ ;  /* 0x0000000611167225 */ /* 0x000fc600078e00ff */
[----:B------:R-:W-:Y:S01]  /*0d70*/  IADD3.X R5, PT, PT, RZ, RZ, R5, P2, P1 ;  /* 0x000000ffff057210 */ /* 0x000fe200017e2405 */
[----:B------:R-:W-:Y:S01]  /*0d80*/  IMAD R14, R17, UR4, R23 ;  /* 0x00000004110e7c24 */ /* 0x000fe2000f8e0217 */
[----:B------:R-:W-:-:S03]  /*0d90*/  IADD3 R7, P0, PT, RZ, -R22, RZ ;  /* 0x80000016ff077210 */ /* 0x000fc60007f1e0ff */
[----:B------:R-:W-:Y:S02]  /*0da0*/  IMAD R14, R5, R6, R14 ;  /* 0x00000006050e7224 */ /* 0x000fe400078e020e */
[----:B------:R-:W-:-:S04]  /*0db0*/  IMAD.HI.U32 R16, R17, R7, RZ ;  /* 0x0000000711107227 */ /* 0x000fc800078e00ff */
[----:B------:R-:W-:-:S04]  /*0dc0*/  IMAD.X R14, RZ, RZ, ~R14, P0 ;  /* 0x000000ffff0e7224 */ /* 0x000fc800000e0e0e */
[----:B------:R-:W-:-:S04]  /*0dd0*/  IMAD.WIDE.U32 R16, P0, R17, R14, R16 ;  /* 0x0000000e11107225 */ /* 0x000fc80007800010 */
[C---:B------:R-:W-:Y:S02]  /*0de0*/  IMAD R15, R5.reuse, R14, RZ ;  /* 0x0000000e050f7224 */ /* 0x040fe400078e02ff */
[----:B------:R-:W-:-:S04]  /*0df0*/  IMAD.HI.U32 R16, P1, R5, R7, R16 ;  /* 0x0000000705107227 */ /* 0x000fc80007820010 */
[----:B------:R-:W-:Y:S01]  /*0e00*/  IMAD.HI.U32 R14, R5, R14, RZ ;  /* 0x0000000e050e7227 */ /* 0x000fe200078e00ff */
[----:B------:R-:W-:-:S03]  /*0e10*/  IADD3 R7, P2, PT, R15, R16, RZ ;  /* 0x000000100f077210 */ /* 0x000fc60007f5e0ff */
[----:B------:R-:W-:Y:S01]  /*0e20*/  HFMA2 R15, -RZ, RZ, 0, 0 ;  /* 0x00000000ff0f7431 */ /* 0x000fe200000001ff */
[----:B------:R-:W-:Y:S01]  /*0e30*/  IADD3.X R5, PT, PT, R14, R5, RZ, P0, !PT ;  /* 0x000000050e057210 */ /* 0x000fe200007fe4ff */
[----:B------:R-:W-:-:S03]  /*0e40*/  IMAD.HI.U32 R14, R7, R4, RZ ;  /* 0x00000004070e7227 */ /* 0x000fc600078e00ff */
[----:B------:R-:W-:Y:S01]  /*0e50*/  IADD3.X R5, PT, PT, RZ, RZ, R5, P2, P1 ;  /* 0x000000ffff057210 */ /* 0x000fe200017e2405 */
[----:B------:R-:W-:-:S04]  /*0e60*/  IMAD.WIDE.U32 R14, R7, R3, R14 ;  /* 0x00000003070e7225 */ /* 0x000fc800078e000e */
[C---:B------:R-:W-:Y:S02]  /*0e70*/  IMAD R17, R5.reuse, R3, RZ ;  /* 0x0000000305117224 */ /* 0x040fe400078e02ff */
[----:B------:R-:W-:-:S04]  /*0e80*/  IMAD.HI.U32 R14, P0, R5, R4, R14 ;  /* 0x00000004050e7227 */ /* 0x000fc8000780000e */
[----:B------:R-:W-:Y:S01]  /*0e90*/  IMAD.HI.U32 R7, R5, R3, RZ ;  /* 0x0000000305077227 */ /* 0x000fe200078e00ff */
[----:B------:R-:W-:-:S03]  /*0ea0*/  IADD3 R5, P1, PT, R17, R14, RZ ;  /* 0x0000000e11057210 */ /* 0x000fc60007f3e0ff */
[----:B------:R-:W-:Y:S02]  /*0eb0*/  IMAD.X R7, RZ, RZ, R7, P0 ;  /* 0x000000ffff077224 */ /* 0x000fe400000e0607 */
[----:B------:R-:W-:-:S03]  /*0ec0*/  IMAD.WIDE.U32 R14, R5, R6, RZ ;  /* 0x00000006050e7225 */ /* 0x000fc600078e00ff */
[----:B------:R-:W-:Y:S01]  /*0ed0*/  IADD3.X R7, PT, PT, RZ, R7, RZ, P1, !PT ;  /* 0x00000007ff077210 */ /* 0x000fe20000ffe4ff */
[----:B------:R-:W-:Y:S01]  /*0ee0*/  IMAD R16, R5, UR4, R15 ;  /* 0x0000000405107c24 */ /* 0x000fe2000f8e020f */
[----:B------:R-:W-:-:S03]  /*0ef0*/  IADD3 R15, P1, PT, -R14, R4, RZ ;  /* 0x000000040e0f7210 */ /* 0x000fc60007f3e1ff */
[-C--:B------:R-:W-:Y:S01]  /*0f00*/  IMAD R16, R7, R6.reuse, R16 ;  /* 0x0000000607107224 */ /* 0x080fe200078e0210 */
[----:B------:R-:W-:Y:S02]  /*0f10*/  ISETP.GE.U32.AND P0, PT, R15, R6, PT ;  /* 0x000000060f00720c */ /* 0x000fe40003f06070 */
[----:B------:R-:W-:Y:S02]  /*0f20*/  IADD3 R22, P2, PT, -R6, R15, RZ ;  /* 0x0000000f06167210 */ /* 0x000fe40007f5e1ff */
[----:B------:R-:W-:Y:S02]  /*0f30*/  IADD3.X R3, PT, PT, ~R16, R3, RZ, P1, !PT ;  /* 0x0000000310037210 */ /* 0x000fe40000ffe5ff */
[----:B------:R-:W-:Y:S02]  /*0f40*/  IADD3 R16, P1, PT, R5, 0x1, RZ ;  /* 0x0000000105107810 */ /* 0x000fe40007f3e0ff */
[C---:B------:R-:W-:Y:S02]  /*0f50*/  ISETP.GE.U32.AND.EX P0, PT, R3.reuse, UR4, PT, P0 ;  /* 0x0000000403007c0c */ /* 0x040fe4000bf06100 */
[----:B------:R-:W-:Y:S01]  /*0f60*/  IADD3.X R4, PT, PT, R3, ~UR4, RZ, P2, !PT ;  /* 0x8000000403047c10 */ /* 0x000fe200097fe4ff */
[----:B------:R-:W-:Y:S01]  /*0f70*/  IMAD.X R14, RZ, RZ, R7, P1 ;  /* 0x000000ffff0e7224 */ /* 0x000fe200008e0607 */
[----:B------:R-:W-:-:S02]  /*0f80*/  SEL R15, R22, R15, P0 ;  /* 0x0000000f160f7207 */ /* 0x000fc40000000000 */
[----:B------:R-:W-:Y:S02]  /*0f90*/  SEL R5, R16, R5, P0 ;  /* 0x0000000510057207 */ /* 0x000fe40000000000 */
[----:B------:R-:W-:Y:S02]  /*0fa0*/  SEL R3, R4, R3, P0 ;  /* 0x0000000304037207 */ /* 0x000fe40000000000 */
[----:B------:R-:W-:Y:S02]  /*0fb0*/  SEL R14, R14, R7, P0 ;  /* 0x000000070e0e7207 */ /* 0x000fe40000000000 */
[----:B------:R-:W-:Y:S02]  /*0fc0*/  ISETP.GE.U32.AND P0, PT, R15, R6, PT ;  /* 0x000000060f00720c */ /* 0x000fe40003f06070 */
[----:B------:R-:W-:Y:S02]  /*0fd0*/  IADD3 R4, P2, PT, R5, 0x1, RZ ;  /* 0x0000000105047810 */ /* 0x000fe40007f5e0ff */
[----:B------:R-:W-:-:S02]  /*0fe0*/  ISETP.GE.U32.AND.EX P0, PT, R3, UR4, PT, P0 ;  /* 0x0000000403007c0c */ /* 0x000fc4000bf06100 */
[-C--:B------:R-:W-:Y:S02]  /*0ff0*/  IADD3.X R3, PT, PT, RZ, R14.reuse, RZ, P2, !PT ;  /* 0x0000000eff037210 */ /* 0x080fe400017fe4ff */
[----:B------:R-:W-:Y:S02]  /*1000*/  ISETP.NE.U32.AND P1, PT, R6, RZ, PT ;  /* 0x000000ff0600720c */ /* 0x000fe40003f25070 */
[----:B------:R-:W-:Y:S02]  /*1010*/  SEL R4, R4, R5, P0 ;  /* 0x0000000504047207 */ /* 0x000fe40000000000 */
[----:B------:R-:W-:Y:S02]  /*1020*/  SEL R5, R3, R14, P0 ;  /* 0x0000000e03057207 */ /* 0x000fe40000000000 */
[----:B------:R-:W-:Y:S02]  /*1030*/  MOV R3, 0x0 ;  /* 0x0000000000037802 */ /* 0x000fe40000000f00 */
[----:B------:R-:W-:-:S04]  /*1040*/  ISETP.NE.AND.EX P1, PT, RZ, UR4, PT, P1 ;  /* 0x00000004ff007c0c */ /* 0x000fc8000bf25310 */
[----:B------:R-:W-:Y:S02]  /*1050*/  SEL R4, R4, 0xffffffff, P1 ;  /* 0xffffffff04047807 */ /* 0x000fe40000800000 */
[----:B------:R-:W-:Y:S01]  /*1060*/  SEL R5, R5, 0xffffffff, P1 ;  /* 0xffffffff05057807 */ /* 0x000fe20000800000 */
[----:B------:R-:W-:Y:S06]  /*1070*/  RET.REL.NODEC R2 `(transpose_f64) ;  /* 0xffffffec02e07950 */ /* 0x000fec0003c3ffff */
.L_x_9:
[----:B------:R-:W-:-:S00]  /*1080*/  BRA `(.L_x_9) ;  /* 0xfffffffc00fc7947 */ /* 0x000fc0000383ffff */
[----:B------:R-:W-:-:S00]  /*1090*/  NOP ;  /* 0x0000000000007918 */ /* 0x000fc00000000000 */
        /* <DEDUP_REMOVED lines=14> */
.L_x_40:


//--------------------- .text.transpose_f32       --------------------------
	.section	.text.transpose_f32,"ax",@progbits
	.align	128
        .global         transpose_f32
        .type           transpose_f32,@function
        .size           transpose_f32,(.L_x_41 - transpose_f32)
        .other          transpose_f32,@"STO_CUDA_ENTRY STV_DEFAULT"
transpose_f32:
.text.transpose_f32:
        /* <DEDUP_REMOVED lines=67> */
.L_x_11:
[----:B------:R-:W-:Y:S01]  /*0430*/  IMAD.MOV.U32 R4, RZ, RZ, R8 ;  /* 0x000000ffff047224 */ /* 0x000fe200078e0008 */
[----:B------:R-:W-:Y:S01]  /*0440*/  MOV R3, R19 ;  /* 0x0000001300037202 */ /* 0x000fe20000000f00 */
[----:B------:R-:W-:Y:S01]  /*0450*/  IMAD.U32 R6, RZ, RZ, UR9 ;  /* 0x00000009ff067e24 */ /* 0x000fe2000f8e00ff */
[----:B------:R-:W-:-:S07]  /*0460*/  MOV R2, 0x480 ;  /* 0x0000048000027802 */ /* 0x000fce0000000f00 */
[----:B------:R-:W-:Y:S05]  /*0470*/  CALL.REL.NOINC `($__internal_1_$__cuda_sm20_div_u64) ;  /* 0x0000000400f07944 */ /* 0x000fea0003c00000 */
[----:B------:R-:W-:Y:S01]  /*0480*/  MOV R10, R4 ;  /* 0x00000004000a7202 */ /* 0x000fe20000000f00 */
[----:B------:R-:W-:-:S07]  /*0490*/  IMAD.MOV.U32 R11, RZ, RZ, R5 ;  /* 0x000000ffff0b7224 */ /* 0x000fce00078e0005 */
.L_x_12:
[----:B------:R-:W-:Y:S05]  /*04a0*/  BSYNC.RECONVERGENT B0 ;  /* 0x0000000000007941 */ /* 0x000fea0003800200 */
.L_x_10:
        /* <DEDUP_REMOVED lines=40> */
.L_x_14:
[----:B------:R-:W-:Y:S01]  /*0730*/  MOV R4, R18 ;  /* 0x0000001200047202 */ /* 0x000fe20000000f00 */
[----:B------:R-:W-:Y:S01]  /*0740*/  IMAD.MOV.U32 R3, RZ, RZ, R21 ;  /* 0x000000ffff037224 */ /* 0x000fe200078e0015 */
[----:B------:R-:W-:Y:S02]  /*0750*/  MOV R6, UR5 ;  /* 0x0000000500067c02 */ /* 0x000fe40008000f00 */
[----:B------:R-:W-:-:S07]  /*0760*/  MOV R2, 0x780 ;  /* 0x0000078000027802 */ /* 0x000fce0000000f00 */
[----:B------:R-:W-:Y:S05]  /*0770*/  CALL.REL.NOINC `($__internal_1_$__cuda_sm20_div_u64) ;  /* 0x0000000400307944 */ /* 0x000fea0003c00000 */
[----:B------:R-:W-:Y:S01]  /*0780*/  IMAD.MOV.U32 R8, RZ, RZ, R4 ;  /* 0x000000ffff087224 */ /* 0x000fe200078e0004 */
[----:B------:R-:W-:-:S07]  /*0790*/  MOV R9, R5 ;  /* 0x0000000500097202 */ /* 0x000fce0000000f00 */
.L_x_15:
[----:B------:R-:W-:Y:S05]  /*07a0*/  BSYNC.RECONVERGENT B0 ;  /* 0x0000000000007941 */ /* 0x000fea0003800200 */
.L_x_13:
        /* <DEDUP_REMOVED lines=36> */
.L_x_17:
[----:B------:R-:W0:Y:S01]  /*09f0*/  LDCU UR5, c[0x0][0x398] ;  /* 0x00007300ff0577ac */ /* 0x000e220008000800 */
[----:B------:R-:W-:Y:S01]  /*0a00*/  IMAD.MOV.U32 R4, RZ, RZ, R20 ;  /* 0x000000ffff047224 */ /* 0x000fe200078e0014 */
[----:B------:R-:W-:Y:S02]  /*0a10*/  MOV R3, R19 ;  /* 0x0000001300037202 */ /* 0x000fe40000000f00 */
[----:B------:R-:W-:Y:S01]  /*0a20*/  MOV R2, 0xa50 ;  /* 0x00000a5000027802 */ /* 0x000fe20000000f00 */
[----:B0-----:R-:W-:-:S07]  /*0a30*/  IMAD.U32 R6, RZ, RZ, UR5 ;  /* 0x00000005ff067e24 */ /* 0x001fce000f8e00ff */
[----:B------:R-:W-:Y:S05]  /*0a40*/  CALL.REL.NOINC `($__internal_1_$__cuda_sm20_div_u64) ;  /* 0x00000000007c7944 */ /* 0x000fea0003c00000 */
[----:B------:R-:W-:Y:S01]  /*0a50*/  MOV R2, R4 ;  /* 0x0000000400027202 */ /* 0x000fe20000000f00 */
[----:B------:R-:W-:-:S07]  /*0a60*/  IMAD.MOV.U32 R3, RZ, RZ, R5 ;  /* 0x000000ffff037224 */ /* 0x000fce00078e0005 */
.L_x_18:
[----:B------:R-:W-:Y:S05]  /*0a70*/  BSYNC.RECONVERGENT B0 ;  /* 0x0000000000007941 */ /* 0x000fea0003800200 */
.L_x_16:
        /* <DEDUP_REMOVED lines=23> */
[----:B------:R-:W2:Y:S01]  /*0bf0*/  LDG.E R3, desc[UR8][R2.64] ;  /* 0x0000000802037981 */ /* 0x000ea2000c1e1900 */
[----:B------:R-:W-:-:S04]  /*0c00*/  LEA R4, P0, R12, UR14, 0x2 ;  /* 0x0000000e0c047c11 */ /* 0x000fc8000f8010ff */
[----:B------:R-:W-:-:S05]  /*0c10*/  LEA.HI.X R5, R12, UR15, RZ, 0x2, P0 ;  /* 0x0000000f0c057c11 */ /* 0x000fca00080f14ff */
[----:B--2---:R-:W-:Y:S01]  /*0c20*/  STG.E desc[UR8][R4.64], R3 ;  /* 0x0000000304007986 */ /* 0x004fe2000c101908 */
[----:B------:R-:W-:Y:S05]  /*0c30*/  EXIT ;  /* 0x000000000000794d */ /* 0x000fea0003800000 */
        .weak           $__internal_1_$__cuda_sm20_div_u64
        .type           $__internal_1_$__cuda_sm20_div_u64,@function
        .size           $__internal_1_$__cuda_sm20_div_u64,(.L_x_41 - $__internal_1_$__cuda_sm20_div_u64)
$__internal_1_$__cuda_sm20_div_u64:
        /* <DEDUP_REMOVED lines=67> */
[----:B------:R-:W-:Y:S06]  /*1070*/  RET.REL.NODEC R2 `(transpose_f32) ;  /* 0xffffffec02e07950 */ /* 0x000fec0003c3ffff */
.L_x_19:
        /* <DEDUP_REMOVED lines=16> */
.L_x_41:


//--------------------- .text.transpose_f16       --------------------------
	.section	.text.transpose_f16,"ax",@progbits
	.align	128
        .global         transpose_f16
        .type           transpose_f16,@function
        .size           transpose_f16,(.L_x_42 - transpose_f16)
        .other          transpose_f16,@"STO_CUDA_ENTRY STV_DEFAULT"
transpose_f16:
.text.transpose_f16:
        /* <DEDUP_REMOVED lines=67> */
.L_x_21:
[----:B------:R-:W-:Y:S01]  /*0430*/  IMAD.MOV.U32 R4, RZ, RZ, R8 ;  /* 0x000000ffff047224 */ /* 0x000fe200078e0008 */
[----:B------:R-:W-:Y:S01]  /*0440*/  MOV R3, R19 ;  /* 0x0000001300037202 */ /* 0x000fe20000000f00 */
[----:B------:R-:W-:Y:S01]  /*0450*/  IMAD.U32 R6, RZ, RZ, UR9 ;  /* 0x00000009ff067e24 */ /* 0x000fe2000f8e00ff */
[----:B------:R-:W-:-:S07]  /*0460*/  MOV R2, 0x480 ;  /* 0x0000048000027802 */ /* 0x000fce0000000f00 */
[----:B------:R-:W-:Y:S05]  /*0470*/  CALL.REL.NOINC `($__internal_2_$__cuda_sm20_div_u64) ;  /* 0x0000000400f07944 */ /* 0x000fea0003c00000 */
[----:B------:R-:W-:Y:S01]  /*0480*/  MOV R10, R4 ;  /* 0x00000004000a7202 */ /* 0x000fe20000000f00 */
[----:B------:R-:W-:-:S07]  /*0490*/  IMAD.MOV.U32 R11, RZ, RZ, R5 ;  /* 0x000000ffff0b7224 */ /* 0x000fce00078e0005 */
.L_x_22:
[----:B------:R-:W-:Y:S05]  /*04a0*/  BSYNC.RECONVERGENT B0 ;  /* 0x0000000000007941 */ /* 0x000fea0003800200 */
.L_x_20:
        /* <DEDUP_REMOVED lines=40> */
.L_x_24:
[----:B------:R-:W-:Y:S01]  /*0730*/  MOV R4, R18 ;  /* 0x0000001200047202 */ /* 0x000fe20000000f00 */
[----:B------:R-:W-:Y:S01]  /*0740*/  IMAD.MOV.U32 R3, RZ, RZ, R21 ;  /* 0x000000ffff037224 */ /* 0x000fe200078e0015 */
[----:B------:R-:W-:Y:S02]  /*0750*/  MOV R6, UR5 ;  /* 0x0000000500067c02 */ /* 0x000fe40008000f00 */
[----:B------:R-:W-:-:S07]  /*0760*/  MOV R2, 0x780 ;  /* 0x0000078000027802 */ /* 0x000fce0000000f00 */
[----:B------:R-:W-:Y:S05]  /*0770*/  CALL.REL.NOINC `($__internal_2_$__cuda_sm20_div_u64) ;  /* 0x0000000400307944 */ /* 0x000fea0003c00000 */
[----:B------:R-:W-:Y:S01]  /*0780*/  IMAD.MOV.U32 R8, RZ, RZ, R4 ;  /* 0x000000ffff087224 */ /* 0x000fe200078e0004 */
[----:B------:R-:W-:-:S07]  /*0790*/  MOV R9, R5 ;  /* 0x0000000500097202 */ /* 0x000fce0000000f00 */
.L_x_25:
[----:B------:R-:W-:Y:S05]  /*07a0*/  BSYNC.RECONVERGENT B0 ;  /* 0x0000000000007941 */ /* 0x000fea0003800200 */
.L_x_23:
        /* <DEDUP_REMOVED lines=36> */
.L_x_27:
[----:B------:R-:W0:Y:S01]  /*09f0*/  LDCU UR5, c[0x0][0x398] ;  /* 0x00007300ff0577ac */ /* 0x000e220008000800 */
[----:B------:R-:W-:Y:S01]  /*0a00*/  IMAD.MOV.U32 R4, RZ, RZ, R20 ;  /* 0x000000ffff047224 */ /* 0x000fe200078e0014 */
[----:B------:R-:W-:Y:S02]  /*0a10*/  MOV R3, R19 ;  /* 0x0000001300037202 */ /* 0x000fe40000000f00 */
[----:B------:R-:W-:Y:S01]  /*0a20*/  MOV R2, 0xa50 ;  /* 0x00000a5000027802 */ /* 0x000fe20000000f00 */
[----:B0-----:R-:W-:-:S07]  /*0a30*/  IMAD.U32 R6, RZ, RZ, UR5 ;  /* 0x00000005ff067e24 */ /* 0x001fce000f8e00ff */
[----:B------:R-:W-:Y:S05]  /*0a40*/  CALL.REL.NOINC `($__internal_2_$__cuda_sm20_div_u64) ;  /* 0x00000000007c7944 */ /* 0x000fea0003c00000 */
[----:B------:R-:W-:Y:S01]  /*0a50*/  MOV R2, R4 ;  /* 0x0000000400027202 */ /* 0x000fe20000000f00 */
[----:B------:R-:W-:-:S07]  /*0a60*/  IMAD.MOV.U32 R3, RZ, RZ, R5 ;  /* 0x000000ffff037224 */ /* 0x000fce00078e0005 */
.L_x_28:
[----:B------:R-:W-:Y:S05]  /*0a70*/  BSYNC.RECONVERGENT B0 ;  /* 0x0000000000007941 */ /* 0x000fea0003800200 */
.L_x_26:
        /* <DEDUP_REMOVED lines=23> */
[----:B------:R-:W2:Y:S01]  /*0bf0*/  LDG.E.U16 R3, desc[UR8][R2.64] ;  /* 0x0000000802037981 */ /* 0x000ea2000c1e1500 */
[----:B------:R-:W-:-:S04]  /*0c00*/  LEA R4, P0, R12, UR14, 0x1 ;  /* 0x0000000e0c047c11 */ /* 0x000fc8000f8008ff */
[----:B------:R-:W-:-:S05]  /*0c10*/  LEA.HI.X R5, R12, UR15, RZ, 0x1, P0 ;  /* 0x0000000f0c057c11 */ /* 0x000fca00080f0cff */
[----:B--2---:R-:W-:Y:S01]  /*0c20*/  STG.E.U16 desc[UR8][R4.64], R3 ;  /* 0x0000000304007986 */ /* 0x004fe2000c101508 */
[----:B------:R-:W-:Y:S05]  /*0c30*/  EXIT ;  /* 0x000000000000794d */ /* 0x000fea0003800000 */
        .weak           $__internal_2_$__cuda_sm20_div_u64
        .type           $__internal_2_$__cuda_sm20_div_u64,@function
        .size           $__internal_2_$__cuda_sm20_div_u64,(.L_x_42 - $__internal_2_$__cuda_sm20_div_u64)
$__internal_2_$__cuda_sm20_div_u64:
        /* <DEDUP_REMOVED lines=67> */
[----:B------:R-:W-:Y:S06]  /*1070*/  RET.REL.NODEC R2 `(transpose_f16) ;  /* 0xffffffec02e07950 */ /* 0x000fec0003c3ffff */
.L_x_29:
        /* <DEDUP_REMOVED lines=16> */
.L_x_42:


//--------------------- .text.transpose_bf16      --------------------------
	.section	.text.transpose_bf16,"ax",@progbits
	.align	128
        .global         transpose_bf16
        .type           transpose_bf16,@function
        .size           transpose_bf16,(.L_x_43 - transpose_bf16)
        .other          transpose_bf16,@"STO_CUDA_ENTRY STV_DEFAULT"
transpose_bf16:
.text.transpose_bf16:
        /* <DEDUP_REMOVED lines=67> */
.L_x_31:
[----:B------:R-:W-:Y:S01]  /*0430*/  IMAD.MOV.U32 R4, RZ, RZ, R8 ;  /* 0x000000ffff047224 */ /* 0x000fe200078e0008 */
[----:B------:R-:W-:Y:S01]  /*0440*/  MOV R3, R19 ;  /* 0x0000001300037202 */ /* 0x000fe20000000f00 */
[----:B------:R-:W-:Y:S01]  /*0450*/  IMAD.U32 R6, RZ, RZ, UR9 ;  /* 0x00000009ff067e24 */ /* 0x000fe2000f8e00ff */
[----:B------:R-:W-:-:S07]  /*0460*/  MOV R2, 0x480 ;  /* 0x0000048000027802 */ /* 0x000fce0000000f00 */
[----:B------:R-:W-:Y:S05]  /*0470*/  CALL.REL.NOINC `($__internal_3_$__cuda_sm20_div_u64) ;  /* 0x0000000400f07944 */ /* 0x000fea0003c00000 */
[----:B------:R-:W-:Y:S01]  /*0480*/  MOV R10, R4 ;  /* 0x00000004000a7202 */ /* 0x000fe20000000f00 */
[----:B------:R-:W-:-:S07]  /*0490*/  IMAD.MOV.U32 R11, RZ, RZ, R5 ;  /* 0x000000ffff0b7224 */ /* 0x000fce00078e0005 */
.L_x_32:
[----:B------:R-:W-:Y:S05]  /*04a0*/  BSYNC.RECONVERGENT B0 ;  /* 0x0000000000007941 */ /* 0x000fea0003800200 */
.L_x_30:
        /* <DEDUP_REMOVED lines=40> */
.L_x_34:
[----:B------:R-:W-:Y:S01]  /*0730*/  MOV R4, R18 ;  /* 0x0000001200047202 */ /* 0x000fe20000000f00 */
[----:B------:R-:W-:Y:S01]  /*0740*/  IMAD.MOV.U32 R3, RZ, RZ, R21 ;  /* 0x000000ffff037224 */ /* 0x000fe200078e0015 */
[----:B------:R-:W-:Y:S02]  /*0750*/  MOV R6, UR5 ;  /* 0x0000000500067c02 */ /* 0x000fe40008000f00 */
[----:B------:R-:W-:-:S07]  /*0760*/  MOV R2, 0x780 ;  /* 0x0000078000027802 */ /* 0x000fce0000000f00 */
[----:B------:R-:W-:Y:S05]  /*0770*/  CALL.REL.NOINC `($__internal_3_$__cuda_sm20_div_u64) ;  /* 0x0000000400307944 */ /* 0x000fea0003c00000 */
[----:B------:R-:W-:Y:S01]  /*0780*/  IMAD.MOV.U32 R8, RZ, RZ, R4 ;  /* 0x000000ffff087224 */ /* 0x000fe200078e0004 */
[----:B------:R-:W-:-:S07]  /*0790*/  MOV R9, R5 ;  /* 0x0000000500097202 */ /* 0x000fce0000000f00 */
.L_x_35:
[----:B------:R-:W-:Y:S05]  /*07a0*/  BSYNC.RECONVERGENT B0 ;  /* 0x0000000000007941 */ /* 0x000fea0003800200 */
.L_x_33:
        /* <DEDUP_REMOVED lines=36> */
.L_x_37:
[----:B------:R-:W0:Y:S01]  /*09f0*/  LDCU UR5, c[0x0][0x398] ;  /* 0x00007300ff0577ac */ /* 0x000e220008000800 */
[----:B------:R-:W-:Y:S01]  /*0a00*/  IMAD.MOV.U32 R4, RZ, RZ, R20 ;  /* 0x000000ffff047224 */ /* 0x000fe200078e0014 */
[----:B------:R-:W-:Y:S02]  /*0a10*/  MOV R3, R19 ;  /* 0x0000001300037202 */ /* 0x000fe40000000f00 */
[----:B------:R-:W-:Y:S01]  /*0a20*/  MOV R2, 0xa50 ;  /* 0x00000a5000027802 */ /* 0x000fe20000000f00 */
[----:B0-----:R-:W-:-:S07]  /*0a30*/  IMAD.U32 R6, RZ, RZ, UR5 ;  /* 0x00000005ff067e24 */ /* 0x001fce000f8e00ff */
[----:B------:R-:W-:Y:S05]  /*0a40*/  CALL.REL.NOINC `($__internal_3_$__cuda_sm20_div_u64) ;  /* 0x00000000007c7944 */ /* 0x000fea0003c00000 */
[----:B------:R-:W-:Y:S01]  /*0a50*/  MOV R2, R4 ;  /* 0x0000000400027202 */ /* 0x000fe20000000f00 */
[----:B------:R-:W-:-:S07]  /*0a60*/  IMAD.MOV.U32 R3, RZ, RZ, R5 ;  /* 0x000000ffff037224 */ /* 0x000fce00078e0005 */
.L_x_38:
[----:B------:R-:W-:Y:S05]  /*0a70*/  BSYNC.RECONVERGENT B0 ;  /* 0x0000000000007941 */ /* 0x000fea0003800200 */
.L_x_36:
        /* <DEDUP_REMOVED lines=28> */
        .weak           $__internal_3_$__cuda_sm20_div_u64
        .type           $__internal_3_$__cuda_sm20_div_u64,@function
        .size           $__internal_3_$__cuda_sm20_div_u64,(.L_x_43 - $__internal_3_$__cuda_sm20_div_u64)
$__internal_3_$__cuda_sm20_div_u64:
        /* <DEDUP_REMOVED lines=67> */
[----:B------:R-:W-:Y:S06]  /*1070*/  RET.REL.NODEC R2 `(transpose_bf16) ;  /* 0xffffffec02e07950 */ /* 0x000fec0003c3ffff */
.L_x_39:
        /* <DEDUP_REMOVED lines=16> */
.L_x_43:


//--------------------- .nv.shared.reserved.0     --------------------------
	.section	.nv.shared.reserved.0,"aw",@nobits
	.weak		__nv_reservedSMEM_offset_0_alias
	.size		__nv_reservedSMEM_offset_0_alias, 0, 64
	.other		__nv_reservedSMEM_offset_0_alias,@"STO_CUDA_RESERVED_SHARED STV_DEFAULT"
__nv_reservedSMEM_offset_0_alias:
	.zero		0
	.zero		64


//--------------------- .nv.constant0.transpose_f64 --------------------------
	.section	.nv.constant0.transpose_f64,"a",@progbits
	.sectionflags	@""
	.align	4
.nv.constant0.transpose_f64:
	.zero		944


//--------------------- .nv.constant0.transpose_f32 --------------------------
	.section	.nv.constant0.transpose_f32,"a",@progbits
	.sectionflags	@""
	.align	4
.nv.constant0.transpose_f32:
	.zero		944


//--------------------- .nv.constant0.transpose_f16 --------------------------
	.section	.nv.constant0.transpose_f16,"a",@progbits
	.sectionflags	@""
	.align	4
.nv.constant0.transpose_f16:
	.zero		944


//--------------------- .nv.constant0.transpose_bf16 --------------------------
	.section	.nv.constant0.transpose_bf16,"a",@progbits
	.sectionflags	@""
	.align	4
.nv.constant0.transpose_bf16:
	.zero		944


//--------------------- SYMBOLS --------------------------

	.type		.nv.reservedSmem.offset0,@object
	.size		.nv.reservedSmem.offset0,0x4
